//
// Generated by NVIDIA NVVM Compiler
//
// Compiler Build ID: CL-36424714
// Cuda compilation tools, release 13.0, V13.0.88
// Based on NVVM 20.0.0
//

.version 9.0
.target sm_100
.address_size 64

	// .globl	blur
.const .align 4 .b8 constHueColorSpaceMat[36] = {15, 11, 149, 63, 0, 0, 0, 0, 186, 73, 204, 63, 15, 11, 149, 63, 2, 154, 200, 190, 197, 32, 80, 191, 15, 11, 149, 63, 206, 25, 1, 64};

.visible .entry blur(
	.param .u64 .ptr .align 1 blur_param_0,
	.param .u64 .ptr .align 1 blur_param_1,
	.param .u32 blur_param_2,
	.param .u32 blur_param_3
)
{
	.reg .pred 	%p<59>;
	.reg .b32 	%r<192>;
	.reg .b64 	%rd<25>;

	ld.param.u64 	%rd3, [blur_param_0];
	ld.param.u64 	%rd2, [blur_param_1];
	ld.param.u32 	%r90, [blur_param_2];
	ld.param.u32 	%r91, [blur_param_3];
	cvta.to.global.u64 	%rd1, %rd3;
	mov.u32 	%r92, %ctaid.x;
	mov.u32 	%r93, %ntid.x;
	mul.lo.s32 	%r1, %r92, %r93;
	mov.u32 	%r2, %tid.x;
	add.s32 	%r3, %r1, %r2;
	mul.lo.s32 	%r94, %r91, %r90;
	setp.ge.u32 	%p8, %r3, %r94;
	@%p8 bra 	$L__BB0_18;
	div.u32 	%r98, %r3, %r90;
	add.s32 	%r99, %r98, -3;
	setp.gt.s32 	%p9, %r98, 2;
	setp.lt.u32 	%p10, %r99, %r91;
	and.pred  	%p1, %p9, %p10;
	add.s32 	%r100, %r98, -2;
	setp.gt.s32 	%p11, %r98, 1;
	setp.lt.u32 	%p12, %r100, %r91;
	and.pred  	%p2, %p11, %p12;
	add.s32 	%r101, %r98, -1;
	setp.gt.s32 	%p13, %r98, 0;
	setp.lt.u32 	%p14, %r101, %r91;
	and.pred  	%p3, %p13, %p14;
	setp.gt.s32 	%p15, %r98, -1;
	setp.lt.u32 	%p16, %r98, %r91;
	and.pred  	%p4, %p15, %p16;
	add.s32 	%r102, %r98, 1;
	setp.gt.s32 	%p17, %r98, -2;
	setp.lt.u32 	%p18, %r102, %r91;
	and.pred  	%p5, %p17, %p18;
	add.s32 	%r103, %r98, 2;
	setp.gt.s32 	%p19, %r98, -3;
	setp.lt.u32 	%p20, %r103, %r91;
	and.pred  	%p6, %p19, %p20;
	add.s32 	%r104, %r98, 3;
	setp.gt.s32 	%p21, %r98, -4;
	setp.lt.u32 	%p22, %r104, %r91;
	and.pred  	%p7, %p21, %p22;
	mul.lo.s32 	%r105, %r90, 3;
	mul.lo.s32 	%r106, %r2, 3;
	mad.lo.s32 	%r156, %r1, 3, %r106;
	sub.s32 	%r158, %r156, %r105;
	mul.lo.s32 	%r107, %r90, 6;
	sub.s32 	%r157, %r156, %r107;
	mul.lo.s32 	%r108, %r90, 9;
	add.s32 	%r155, %r156, %r108;
	add.s32 	%r154, %r156, %r107;
	add.s32 	%r153, %r156, %r105;
	sub.s32 	%r152, %r156, %r108;
	mul.lo.s32 	%r109, %r98, %r90;
	sub.s32 	%r11, %r3, %r109;
	mov.b32 	%r167, 0;
	mov.b32 	%r159, -3;
	mov.b32 	%r151, -9;
	mov.u32 	%r166, %r167;
	mov.u32 	%r165, %r167;
	mov.u32 	%r164, %r167;
$L__BB0_2:
	add.s32 	%r110, %r159, %r11;
	setp.gt.s32 	%p23, %r110, -1;
	setp.lt.u32 	%p24, %r110, %r90;
	and.pred  	%p25, %p23, %p24;
	and.pred  	%p26, %p25, %p1;
	not.pred 	%p27, %p26;
	@%p27 bra 	$L__BB0_4;
	add.s32 	%r111, %r152, -9;
	cvt.s64.s32 	%rd4, %r111;
	add.s64 	%rd5, %rd1, %rd4;
	ld.global.u8 	%r112, [%rd5];
	add.s32 	%r164, %r164, %r112;
	ld.global.u8 	%r113, [%rd5+1];
	add.s32 	%r165, %r165, %r113;
	ld.global.u8 	%r114, [%rd5+2];
	add.s32 	%r166, %r166, %r114;
	add.s32 	%r167, %r167, 1;
$L__BB0_4:
	setp.gt.s32 	%p28, %r110, -1;
	setp.lt.u32 	%p29, %r110, %r90;
	and.pred  	%p30, %p28, %p29;
	and.pred  	%p31, %p30, %p2;
	not.pred 	%p32, %p31;
	@%p32 bra 	$L__BB0_6;
	add.s32 	%r116, %r157, -9;
	cvt.s64.s32 	%rd6, %r116;
	add.s64 	%rd7, %rd1, %rd6;
	ld.global.u8 	%r117, [%rd7];
	add.s32 	%r164, %r164, %r117;
	ld.global.u8 	%r118, [%rd7+1];
	add.s32 	%r165, %r165, %r118;
	ld.global.u8 	%r119, [%rd7+2];
	add.s32 	%r166, %r166, %r119;
	add.s32 	%r167, %r167, 1;
$L__BB0_6:
	setp.gt.s32 	%p33, %r110, -1;
	setp.lt.u32 	%p34, %r110, %r90;
	and.pred  	%p35, %p33, %p34;
	and.pred  	%p36, %p35, %p3;
	not.pred 	%p37, %p36;
	@%p37 bra 	$L__BB0_8;
	add.s32 	%r121, %r158, -9;
	cvt.s64.s32 	%rd8, %r121;
	add.s64 	%rd9, %rd1, %rd8;
	ld.global.u8 	%r122, [%rd9];
	add.s32 	%r164, %r164, %r122;
	ld.global.u8 	%r123, [%rd9+1];
	add.s32 	%r165, %r165, %r123;
	ld.global.u8 	%r124, [%rd9+2];
	add.s32 	%r166, %r166, %r124;
	add.s32 	%r167, %r167, 1;
$L__BB0_8:
	setp.gt.s32 	%p38, %r110, -1;
	setp.lt.u32 	%p39, %r110, %r90;
	and.pred  	%p40, %p38, %p39;
	and.pred  	%p41, %p40, %p4;
	not.pred 	%p42, %p41;
	@%p42 bra 	$L__BB0_10;
	add.s32 	%r126, %r156, -9;
	cvt.s64.s32 	%rd10, %r126;
	add.s64 	%rd11, %rd1, %rd10;
	ld.global.u8 	%r127, [%rd11];
	add.s32 	%r164, %r164, %r127;
	ld.global.u8 	%r128, [%rd11+1];
	add.s32 	%r165, %r165, %r128;
	ld.global.u8 	%r129, [%rd11+2];
	add.s32 	%r166, %r166, %r129;
	add.s32 	%r167, %r167, 1;
$L__BB0_10:
	setp.gt.s32 	%p43, %r110, -1;
	setp.lt.u32 	%p44, %r110, %r90;
	and.pred  	%p45, %p43, %p44;
	and.pred  	%p46, %p45, %p5;
	not.pred 	%p47, %p46;
	@%p47 bra 	$L__BB0_12;
	add.s32 	%r131, %r153, -9;
	cvt.s64.s32 	%rd12, %r131;
	add.s64 	%rd13, %rd1, %rd12;
	ld.global.u8 	%r132, [%rd13];
	add.s32 	%r164, %r164, %r132;
	ld.global.u8 	%r133, [%rd13+1];
	add.s32 	%r165, %r165, %r133;
	ld.global.u8 	%r134, [%rd13+2];
	add.s32 	%r166, %r166, %r134;
	add.s32 	%r167, %r167, 1;
$L__BB0_12:
	setp.gt.s32 	%p48, %r110, -1;
	setp.lt.u32 	%p49, %r110, %r90;
	and.pred  	%p50, %p48, %p49;
	and.pred  	%p51, %p50, %p6;
	not.pred 	%p52, %p51;
	@%p52 bra 	$L__BB0_14;
	add.s32 	%r136, %r154, -9;
	cvt.s64.s32 	%rd14, %r136;
	add.s64 	%rd15, %rd1, %rd14;
	ld.global.u8 	%r137, [%rd15];
	add.s32 	%r164, %r164, %r137;
	ld.global.u8 	%r138, [%rd15+1];
	add.s32 	%r165, %r165, %r138;
	ld.global.u8 	%r139, [%rd15+2];
	add.s32 	%r166, %r166, %r139;
	add.s32 	%r167, %r167, 1;
$L__BB0_14:
	setp.gt.s32 	%p53, %r110, -1;
	setp.lt.u32 	%p54, %r110, %r90;
	and.pred  	%p55, %p53, %p54;
	and.pred  	%p56, %p55, %p7;
	not.pred 	%p57, %p56;
	@%p57 bra 	$L__BB0_16;
	add.s32 	%r141, %r155, -9;
	cvt.s64.s32 	%rd16, %r141;
	add.s64 	%rd17, %rd1, %rd16;
	ld.global.u8 	%r142, [%rd17];
	add.s32 	%r164, %r164, %r142;
	ld.global.u8 	%r143, [%rd17+1];
	add.s32 	%r165, %r165, %r143;
	ld.global.u8 	%r144, [%rd17+2];
	add.s32 	%r166, %r166, %r144;
	add.s32 	%r167, %r167, 1;
$L__BB0_16:
	add.s32 	%r159, %r159, 1;
	add.s32 	%r158, %r158, 3;
	add.s32 	%r157, %r157, 3;
	add.s32 	%r156, %r156, 3;
	add.s32 	%r155, %r155, 3;
	add.s32 	%r154, %r154, 3;
	add.s32 	%r153, %r153, 3;
	add.s32 	%r152, %r152, 3;
	add.s32 	%r151, %r151, 3;
	setp.ne.s32 	%p58, %r151, 12;
	@%p58 bra 	$L__BB0_2;
	cvta.to.global.u64 	%rd18, %rd2;
	div.u32 	%r145, %r164, %r167;
	mul.lo.s32 	%r146, %r3, 3;
	cvt.u64.u32 	%rd19, %r146;
	add.s64 	%rd20, %rd18, %rd19;
	st.global.u8 	[%rd20], %r145;
	div.u32 	%r147, %r165, %r167;
	add.s32 	%r148, %r146, 1;
	cvt.u64.u32 	%rd21, %r148;
	add.s64 	%rd22, %rd18, %rd21;
	st.global.u8 	[%rd22], %r147;
	div.u32 	%r149, %r166, %r167;
	add.s32 	%r150, %r146, 2;
	cvt.u64.u32 	%rd23, %r150;
	add.s64 	%rd24, %rd18, %rd23;
	st.global.u8 	[%rd24], %r149;
$L__BB0_18:
	ret;

}
	// .globl	overlay
.visible .entry overlay(
	.param .u64 .ptr .align 1 overlay_param_0,
	.param .u64 .ptr .align 1 overlay_param_1,
	.param .u64 .ptr .align 1 overlay_param_2,
	.param .u32 overlay_param_3,
	.param .u32 overlay_param_4,
	.param .u32 overlay_param_5
)
{
	.reg .pred 	%p<2>;
	.reg .b16 	%rs<2>;
	.reg .b32 	%r<8>;
	.reg .b64 	%rd<9>;

	ld.param.u64 	%rd1, [overlay_param_0];
	ld.param.u64 	%rd2, [overlay_param_1];
	ld.param.u32 	%r2, [overlay_param_5];
	cvta.to.global.u64 	%rd3, %rd2;
	mov.u32 	%r3, %ctaid.x;
	mov.u32 	%r4, %ntid.x;
	mov.u32 	%r5, %tid.x;
	mad.lo.s32 	%r1, %r3, %r4, %r5;
	cvt.u64.u32 	%rd4, %r1;
	add.s64 	%rd5, %rd3, %rd4;
	ld.global.u8 	%rs1, [%rd5];
	cvt.u32.u16 	%r6, %rs1;
	and.b32  	%r7, %r6, 255;
	setp.eq.s32 	%p1, %r2, %r7;
	@%p1 bra 	$L__BB1_2;
	cvta.to.global.u64 	%rd7, %rd1;
	add.s64 	%rd8, %rd7, %rd4;
	st.global.u8 	[%rd8], %rs1;
$L__BB1_2:
	ret;

}
	// .globl	resize
.visible .entry resize(
	.param .u64 .ptr .align 1 resize_param_0,
	.param .u64 .ptr .align 1 resize_param_1,
	.param .u32 resize_param_2,
	.param .u32 resize_param_3,
	.param .u32 resize_param_4,
	.param .u32 resize_param_5,
	.param .f32 resize_param_6,
	.param .f32 resize_param_7
)
{
	.reg .pred 	%p<4>;
	.reg .b32 	%r<20>;
	.reg .b32 	%f<7>;
	.reg .b64 	%rd<9>;

	ld.param.u64 	%rd1, [resize_param_0];
	ld.param.u64 	%rd2, [resize_param_1];
	ld.param.u32 	%r4, [resize_param_2];
	ld.param.u32 	%r5, [resize_param_4];
	ld.param.u32 	%r6, [resize_param_5];
	ld.param.f32 	%f1, [resize_param_6];
	ld.param.f32 	%f2, [resize_param_7];
	mov.u32 	%r8, %ntid.x;
	mov.u32 	%r9, %ctaid.x;
	mov.u32 	%r10, %tid.x;
	mad.lo.s32 	%r1, %r8, %r9, %r10;
	mov.u32 	%r11, %ntid.y;
	mov.u32 	%r12, %ctaid.y;
	mov.u32 	%r13, %tid.y;
	mad.lo.s32 	%r14, %r11, %r12, %r13;
	mul.lo.s32 	%r3, %r5, %r14;
	setp.ge.u32 	%p1, %r1, %r5;
	setp.ge.u32 	%p2, %r14, %r6;
	or.pred  	%p3, %p1, %p2;
	@%p3 bra 	$L__BB2_2;
	cvta.to.global.u64 	%rd3, %rd1;
	cvta.to.global.u64 	%rd4, %rd2;
	cvt.rn.f32.u32 	%f3, %r1;
	div.rn.f32 	%f4, %f3, %f1;
	cvt.rzi.u32.f32 	%r15, %f4;
	cvt.rn.f32.u32 	%f5, %r14;
	div.rn.f32 	%f6, %f5, %f2;
	cvt.rzi.u32.f32 	%r16, %f6;
	mad.lo.s32 	%r17, %r16, %r4, %r15;
	mul.wide.u32 	%rd5, %r17, 4;
	add.s64 	%rd6, %rd3, %rd5;
	ld.global.u32 	%r18, [%rd6];
	add.s32 	%r19, %r3, %r1;
	mul.wide.u32 	%rd7, %r19, 4;
	add.s64 	%rd8, %rd4, %rd7;
	st.global.u32 	[%rd8], %r18;
$L__BB2_2:
	ret;

}
	// .globl	resize_weighted
.visible .entry resize_weighted(
	.param .u64 .ptr .align 1 resize_weighted_param_0,
	.param .u64 .ptr .align 1 resize_weighted_param_1,
	.param .u32 resize_weighted_param_2,
	.param .u32 resize_weighted_param_3,
	.param .u32 resize_weighted_param_4,
	.param .u32 resize_weighted_param_5,
	.param .f32 resize_weighted_param_6,
	.param .f32 resize_weighted_param_7
)
{
	.reg .pred 	%p<4>;
	.reg .b32 	%r<27>;
	.reg .b32 	%f<13>;
	.reg .b64 	%rd<13>;

	ld.param.u64 	%rd1, [resize_weighted_param_0];
	ld.param.u64 	%rd2, [resize_weighted_param_1];
	ld.param.u32 	%r3, [resize_weighted_param_2];
	ld.param.u32 	%r4, [resize_weighted_param_4];
	ld.param.u32 	%r6, [resize_weighted_param_5];
	ld.param.f32 	%f1, [resize_weighted_param_6];
	ld.param.f32 	%f2, [resize_weighted_param_7];
	mov.u32 	%r7, %ntid.x;
	mov.u32 	%r8, %ctaid.x;
	mov.u32 	%r9, %tid.x;
	mad.lo.s32 	%r1, %r7, %r8, %r9;
	mov.u32 	%r10, %ntid.y;
	mov.u32 	%r11, %ctaid.y;
	mov.u32 	%r12, %tid.y;
	mad.lo.s32 	%r13, %r10, %r11, %r12;
	setp.ge.u32 	%p1, %r1, %r4;
	setp.ge.u32 	%p2, %r13, %r6;
	or.pred  	%p3, %p1, %p2;
	@%p3 bra 	$L__BB3_2;
	mad.lo.s32 	%r14, %r4, %r13, %r1;
	cvta.to.global.u64 	%rd3, %rd1;
	cvta.to.global.u64 	%rd4, %rd2;
	cvt.rn.f32.u32 	%f3, %r1;
	div.rn.f32 	%f4, %f3, %f1;
	cvt.rzi.u32.f32 	%r15, %f4;
	cvt.rn.f32.u32 	%f5, %r13;
	div.rn.f32 	%f6, %f5, %f2;
	cvt.rzi.u32.f32 	%r16, %f6;
	mad.lo.s32 	%r17, %r16, %r3, %r15;
	mul.wide.u32 	%rd5, %r17, 4;
	add.s64 	%rd6, %rd3, %rd5;
	ld.global.u32 	%r18, [%rd6];
	mul.lo.s32 	%r19, %r6, %r4;
	and.b32  	%r20, %r18, 255;
	cvt.rn.f32.u32 	%f7, %r20;
	div.rn.f32 	%f8, %f7, 0f437F0000;
	mul.wide.u32 	%rd7, %r14, 4;
	add.s64 	%rd8, %rd4, %rd7;
	st.global.f32 	[%rd8], %f8;
	shr.u32 	%r21, %r18, 8;
	and.b32  	%r22, %r21, 255;
	cvt.rn.f32.u32 	%f9, %r22;
	div.rn.f32 	%f10, %f9, 0f437F0000;
	add.s32 	%r23, %r14, %r19;
	mul.wide.u32 	%rd9, %r23, 4;
	add.s64 	%rd10, %rd4, %rd9;
	st.global.f32 	[%rd10], %f10;
	shr.u32 	%r24, %r18, 16;
	and.b32  	%r25, %r24, 255;
	cvt.rn.f32.u32 	%f11, %r25;
	div.rn.f32 	%f12, %f11, 0f437F0000;
	add.s32 	%r26, %r23, %r19;
	mul.wide.u32 	%rd11, %r26, 4;
	add.s64 	%rd12, %rd4, %rd11;
	st.global.f32 	[%rd12], %f12;
$L__BB3_2:
	ret;

}
	// .globl	draw_detections
.visible .entry draw_detections(
	.param .u64 .ptr .align 1 draw_detections_param_0,
	.param .u32 draw_detections_param_1,
	.param .u32 draw_detections_param_2,
	.param .u32 draw_detections_param_3,
	.param .u64 .ptr .align 1 draw_detections_param_4,
	.param .u32 draw_detections_param_5,
	.param .u64 .ptr .align 1 draw_detections_param_6,
	.param .u32 draw_detections_param_7,
	.param .f32 draw_detections_param_8,
	.param .f32 draw_detections_param_9
)
{
	.reg .pred 	%p<5>;
	.reg .b16 	%rs<2>;
	.reg .b32 	%r<29>;
	.reg .b32 	%f<18>;
	.reg .b64 	%rd<15>;
	.reg .b64 	%fd<2>;

	ld.param.u64 	%rd1, [draw_detections_param_0];
	ld.param.u32 	%r3, [draw_detections_param_1];
	ld.param.u32 	%r4, [draw_detections_param_2];
	ld.param.u32 	%r5, [draw_detections_param_3];
	ld.param.u64 	%rd2, [draw_detections_param_4];
	ld.param.u32 	%r6, [draw_detections_param_5];
	ld.param.u64 	%rd3, [draw_detections_param_6];
	ld.param.u32 	%r7, [draw_detections_param_7];
	ld.param.f32 	%f1, [draw_detections_param_8];
	ld.param.f32 	%f2, [draw_detections_param_9];
	mov.u32 	%r9, %ntid.x;
	mov.u32 	%r10, %ctaid.x;
	mov.u32 	%r11, %tid.x;
	mad.lo.s32 	%r12, %r9, %r10, %r11;
	mov.u32 	%r13, %ntid.y;
	mov.u32 	%r14, %ctaid.y;
	mov.u32 	%r15, %tid.y;
	mad.lo.s32 	%r16, %r13, %r14, %r15;
	mad.lo.s32 	%r2, %r6, %r16, %r12;
	setp.ge.u32 	%p1, %r12, %r6;
	setp.ge.u32 	%p2, %r16, %r7;
	or.pred  	%p3, %p1, %p2;
	@%p3 bra 	$L__BB4_3;
	cvta.to.global.u64 	%rd4, %rd2;
	mul.wide.u32 	%rd5, %r2, 4;
	add.s64 	%rd6, %rd4, %rd5;
	ld.global.f32 	%f3, [%rd6];
	cvt.f64.f32 	%fd1, %f3;
	setp.leu.f64 	%p4, %fd1, 0d3F50624DD2F1A9FC;
	@%p4 bra 	$L__BB4_3;
	cvta.to.global.u64 	%rd7, %rd1;
	cvta.to.global.u64 	%rd8, %rd3;
	mul.wide.u32 	%rd9, %r16, 16;
	add.s64 	%rd10, %rd8, %rd9;
	ld.global.f32 	%f4, [%rd10];
	ld.global.f32 	%f5, [%rd10+8];
	mul.f32 	%f6, %f5, 0f3F000000;
	sub.f32 	%f7, %f4, %f6;
	div.rn.f32 	%f8, %f7, %f1;
	cvt.rzi.u32.f32 	%r17, %f8;
	add.f32 	%f9, %f4, %f6;
	div.rn.f32 	%f10, %f9, %f1;
	cvt.rzi.u32.f32 	%r18, %f10;
	ld.global.f32 	%f11, [%rd10+4];
	ld.global.f32 	%f12, [%rd10+12];
	mul.f32 	%f13, %f12, 0f3F000000;
	sub.f32 	%f14, %f11, %f13;
	div.rn.f32 	%f15, %f14, %f2;
	cvt.rzi.u32.f32 	%r19, %f15;
	add.f32 	%f16, %f11, %f13;
	div.rn.f32 	%f17, %f16, %f2;
	cvt.rzi.u32.f32 	%r20, %f17;
	add.s32 	%r21, %r4, -3;
	min.u32 	%r22, %r17, %r21;
	min.u32 	%r23, %r18, %r21;
	add.s32 	%r24, %r5, -3;
	min.u32 	%r25, %r19, %r24;
	min.u32 	%r26, %r20, %r24;
	mad.lo.s32 	%r27, %r25, %r3, %r22;
	cvt.u64.u32 	%rd11, %r27;
	add.s64 	%rd12, %rd7, %rd11;
	mad.lo.s32 	%r28, %r26, %r3, %r23;
	cvt.u64.u32 	%rd13, %r28;
	add.s64 	%rd14, %rd7, %rd13;
	mov.b16 	%rs1, 0;
	st.global.u8 	[%rd12], %rs1;
	st.global.u8 	[%rd14], %rs1;
$L__BB4_3:
	ret;

}
	// .globl	NV12_to_RGB
.visible .entry NV12_to_RGB(
	.param .u64 .ptr .align 1 NV12_to_RGB_param_0,
	.param .u32 NV12_to_RGB_param_1,
	.param .u64 .ptr .align 1 NV12_to_RGB_param_2,
	.param .u32 NV12_to_RGB_param_3,
	.param .u32 NV12_to_RGB_param_4,
	.param .u32 NV12_to_RGB_param_5
)
{
	.reg .pred 	%p<7>;
	.reg .b16 	%rs<12>;
	.reg .b32 	%r<87>;
	.reg .b32 	%f<36>;
	.reg .b64 	%rd<25>;

	ld.param.u64 	%rd3, [NV12_to_RGB_param_0];
	ld.param.u32 	%r18, [NV12_to_RGB_param_1];
	ld.param.u64 	%rd2, [NV12_to_RGB_param_2];
	ld.param.u32 	%r19, [NV12_to_RGB_param_3];
	ld.param.u32 	%r21, [NV12_to_RGB_param_4];
	ld.param.u32 	%r22, [NV12_to_RGB_param_5];
	cvta.to.global.u64 	%rd1, %rd3;
	mov.u32 	%r23, %ctaid.x;
	mov.u32 	%r24, %ntid.x;
	mul.lo.s32 	%r25, %r24, %r23;
	shl.b32 	%r26, %r25, 1;
	mov.u32 	%r27, %tid.x;
	shl.b32 	%r28, %r27, 1;
	add.s32 	%r1, %r26, %r28;
	mov.u32 	%r29, %ctaid.y;
	mov.u32 	%r30, %ntid.y;
	mov.u32 	%r31, %tid.y;
	mad.lo.s32 	%r32, %r29, %r30, %r31;
	setp.ge.u32 	%p1, %r1, %r21;
	setp.ge.u32 	%p2, %r32, %r22;
	or.pred  	%p3, %p1, %p2;
	@%p3 bra 	$L__BB5_7;
	mad.lo.s32 	%r33, %r18, %r32, %r1;
	cvt.u64.u32 	%rd4, %r33;
	add.s64 	%rd5, %rd1, %rd4;
	ld.global.u8 	%r3, [%rd5];
	add.s32 	%r34, %r33, 1;
	cvt.u64.u32 	%rd6, %r34;
	add.s64 	%rd7, %rd1, %rd6;
	ld.global.u8 	%r4, [%rd7];
	mul.lo.s32 	%r5, %r22, %r18;
	shr.u32 	%r6, %r32, 1;
	and.b32  	%r35, %r32, 1;
	setp.eq.b32 	%p4, %r35, 1;
	not.pred 	%p5, %p4;
	@%p5 bra 	$L__BB5_5;
	mad.lo.s32 	%r36, %r6, %r18, %r1;
	add.s32 	%r7, %r36, %r5;
	cvt.u64.u32 	%rd8, %r7;
	add.s64 	%rd9, %rd1, %rd8;
	ld.global.u8 	%r84, [%rd9];
	add.s32 	%r9, %r7, 1;
	cvt.u64.u32 	%rd10, %r9;
	add.s64 	%rd11, %rd1, %rd10;
	ld.global.u8 	%r85, [%rd11];
	shr.u32 	%r37, %r22, 1;
	add.s32 	%r38, %r37, -1;
	setp.ge.u32 	%p6, %r6, %r38;
	@%p6 bra 	$L__BB5_4;
	add.s32 	%r39, %r7, %r18;
	cvt.u64.u32 	%rd12, %r39;
	add.s64 	%rd13, %rd1, %rd12;
	ld.global.u8 	%rs1, [%rd13];
	cvt.u16.u32 	%rs2, %r84;
	add.s16 	%rs3, %rs2, %rs1;
	add.s16 	%rs4, %rs3, 1;
	shr.u16 	%rs5, %rs4, 1;
	cvt.u32.u16 	%r84, %rs5;
	add.s32 	%r40, %r9, %r18;
	cvt.u64.u32 	%rd14, %r40;
	add.s64 	%rd15, %rd1, %rd14;
	ld.global.u8 	%rs6, [%rd15];
	cvt.u16.u32 	%rs7, %r85;
	add.s16 	%rs8, %rs7, %rs6;
	add.s16 	%rs9, %rs8, 1;
	shr.u16 	%rs10, %rs9, 1;
	cvt.u32.u16 	%r85, %rs10;
$L__BB5_4:
	shl.b32 	%r41, %r84, 12;
	shl.b32 	%r42, %r85, 22;
	or.b32  	%r86, %r42, %r41;
	bra.uni 	$L__BB5_6;
$L__BB5_5:
	mad.lo.s32 	%r43, %r6, %r18, %r1;
	add.s32 	%r44, %r43, %r5;
	cvt.u64.u32 	%rd16, %r44;
	add.s64 	%rd17, %rd1, %rd16;
	ld.global.u8 	%rs11, [%rd17];
	mul.wide.u16 	%r45, %rs11, 4096;
	add.s32 	%r46, %r44, 1;
	cvt.u64.u32 	%rd18, %r46;
	add.s64 	%rd19, %rd1, %rd18;
	ld.global.u8 	%r47, [%rd19];
	shl.b32 	%r48, %r47, 22;
	or.b32  	%r86, %r48, %r45;
$L__BB5_6:
	cvta.to.global.u64 	%rd20, %rd2;
	and.b32  	%r49, %r86, 1023;
	shl.b32 	%r50, %r3, 2;
	or.b32  	%r51, %r49, %r50;
	shr.u32 	%r52, %r86, 10;
	and.b32  	%r53, %r52, 1023;
	shr.u32 	%r54, %r86, 20;
	shl.b32 	%r55, %r4, 2;
	or.b32  	%r56, %r49, %r55;
	cvt.rn.f32.u32 	%f1, %r51;
	add.s32 	%r57, %r53, -512;
	cvt.rn.f32.s32 	%f2, %r57;
	add.s32 	%r58, %r54, -512;
	cvt.rn.f32.s32 	%f3, %r58;
	mul.f32 	%f4, %f1, 0f3F950B0F;
	mov.f32 	%f5, 0f00000000;
	copysign.f32 	%f6, %f2, %f5;
	add.f32 	%f7, %f4, %f6;
	fma.rn.f32 	%f8, %f3, 0f3FCC49BA, %f7;
	mul.f32 	%f9, %f2, 0f3EC89A02;
	sub.f32 	%f10, %f4, %f9;
	mul.f32 	%f11, %f3, 0f3F5020C5;
	sub.f32 	%f12, %f10, %f11;
	fma.rn.f32 	%f13, %f2, 0f400119CE, %f4;
	copysign.f32 	%f14, %f3, %f5;
	add.f32 	%f15, %f14, %f13;
	cvt.rn.f32.u32 	%f16, %r56;
	mul.f32 	%f17, %f16, 0f3F950B0F;
	add.f32 	%f18, %f17, %f6;
	fma.rn.f32 	%f19, %f3, 0f3FCC49BA, %f18;
	sub.f32 	%f20, %f17, %f9;
	sub.f32 	%f21, %f20, %f11;
	fma.rn.f32 	%f22, %f2, 0f400119CE, %f17;
	add.f32 	%f23, %f14, %f22;
	shr.u32 	%r59, %r19, 2;
	max.f32 	%f24, %f8, 0f00000000;
	min.f32 	%f25, %f24, 0f447FC000;
	max.f32 	%f26, %f12, 0f00000000;
	min.f32 	%f27, %f26, 0f447FC000;
	max.f32 	%f28, %f15, 0f00000000;
	min.f32 	%f29, %f28, 0f447FC000;
	cvt.rzi.u32.f32 	%r60, %f29;
	shr.u32 	%r61, %r60, 2;
	cvt.rzi.u32.f32 	%r62, %f27;
	shl.b32 	%r63, %r62, 6;
	and.b32  	%r64, %r63, 16776960;
	cvt.rzi.u32.f32 	%r65, %f25;
	shl.b32 	%r66, %r65, 14;
	and.b32  	%r67, %r66, 16711680;
	or.b32  	%r68, %r61, %r64;
	or.b32  	%r69, %r68, %r67;
	or.b32  	%r70, %r69, -16777216;
	mad.lo.s32 	%r71, %r59, %r32, %r1;
	mul.wide.u32 	%rd21, %r71, 4;
	add.s64 	%rd22, %rd20, %rd21;
	st.global.u32 	[%rd22], %r70;
	max.f32 	%f30, %f19, 0f00000000;
	min.f32 	%f31, %f30, 0f447FC000;
	max.f32 	%f32, %f21, 0f00000000;
	min.f32 	%f33, %f32, 0f447FC000;
	max.f32 	%f34, %f23, 0f00000000;
	min.f32 	%f35, %f34, 0f447FC000;
	cvt.rzi.u32.f32 	%r72, %f35;
	shr.u32 	%r73, %r72, 2;
	cvt.rzi.u32.f32 	%r74, %f33;
	shl.b32 	%r75, %r74, 6;
	and.b32  	%r76, %r75, 16776960;
	cvt.rzi.u32.f32 	%r77, %f31;
	shl.b32 	%r78, %r77, 14;
	and.b32  	%r79, %r78, 16711680;
	or.b32  	%r80, %r73, %r76;
	or.b32  	%r81, %r80, %r79;
	or.b32  	%r82, %r81, -16777216;
	add.s32 	%r83, %r71, 1;
	mul.wide.u32 	%rd23, %r83, 4;
	add.s64 	%rd24, %rd20, %rd23;
	st.global.u32 	[%rd24], %r82;
$L__BB5_7:
	ret;

}


// ===== COMPILED SASS (sm_100) =====

	.target	sm_100

	.elftype	@"ET_EXEC"


//--------------------- .note.nv.tkinfo           --------------------------
	.section	.note.nv.tkinfo,"",@"SHT_NOTE"
	.sectionflags	@"SHF_NOTE_NV_TKINFO"
	.tkinfo
        /*0018*/ 	.word	0x00000002
        /*0030*/ 	.string	""
        /*0030*/ 	.string	"ptxas"
        /*0030*/ 	.string	"Cuda compilation tools, release 13.0, V13.0.88"
        /*0030*/ 	.string	"Build cuda_13.0.r13.0/compiler.36424714_0"
        /*0030*/ 	.string	"-arch sm_100 -m 64 "



//--------------------- .note.nv.cuinfo           --------------------------
	.section	.note.nv.cuinfo,"",@"SHT_NOTE"
	.sectionflags	@"SHF_NOTE_NV_CUINFO"
        /*0018*/ 	.short	0x0002
        /*001a*/ 	.short	0x0064
        /*001c*/ 	.short	0x0082
	.zero		2


//--------------------- .nv.info                  --------------------------
	.section	.nv.info,"",@"SHT_CUDA_INFO"
	.align	4


	//----- nvinfo : EIATTR_REGCOUNT
	.align		4
        /*0000*/ 	.byte	0x04, 0x2f
        /*0002*/ 	.short	(.L_2 - .L_1)
	.align		4
.L_1:
        /*0004*/ 	.word	index@(blur)
        /*0008*/ 	.word	0x00000028


	//----- nvinfo : EIATTR_FRAME_SIZE
	.align		4
.L_2:
        /*000c*/ 	.byte	0x04, 0x11
        /*000e*/ 	.short	(.L_4 - .L_3)
	.align		4
.L_3:
        /*0010*/ 	.word	index@(blur)
        /*0014*/ 	.word	0x00000000


	//----- nvinfo : EIATTR_REGCOUNT
	.align		4
.L_4:
        /*0018*/ 	.byte	0x04, 0x2f
        /*001a*/ 	.short	(.L_6 - .L_5)
	.align		4
.L_5:
        /*001c*/ 	.word	index@(overlay)
        /*0020*/ 	.word	0x00000008


	//----- nvinfo : EIATTR_FRAME_SIZE
	.align		4
.L_6:
        /*0024*/ 	.byte	0x04, 0x11
        /*0026*/ 	.short	(.L_8 - .L_7)
	.align		4
.L_7:
        /*0028*/ 	.word	index@(overlay)
        /*002c*/ 	.word	0x00000000


	//----- nvinfo : EIATTR_REGCOUNT
	.align		4
.L_8:
        /*0030*/ 	.byte	0x04, 0x2f
        /*0032*/ 	.short	(.L_10 - .L_9)
	.align		4
.L_9:
        /*0034*/ 	.word	index@(resize)
        /*0038*/ 	.word	0x00000011


	//----- nvinfo : EIATTR_FRAME_SIZE
	.align		4
.L_10:
        /*003c*/ 	.byte	0x04, 0x11
        /*003e*/ 	.short	(.L_12 - .L_11)
	.align		4
.L_11:
        /*0040*/ 	.word	index@($__internal_2_$__cuda_sm3x_div_rn_noftz_f32_slowpath)
        /*0044*/ 	.word	0x00000000


	//----- nvinfo : EIATTR_FRAME_SIZE
	.align		4
.L_12:
        /*0048*/ 	.byte	0x04, 0x11
        /*004a*/ 	.short	(.L_14 - .L_13)
	.align		4
.L_13:
        /*004c*/ 	.word	index@(resize)
        /*0050*/ 	.word	0x00000000


	//----- nvinfo : EIATTR_REGCOUNT
	.align		4
.L_14:
        /*0054*/ 	.byte	0x04, 0x2f
        /*0056*/ 	.short	(.L_16 - .L_15)
	.align		4
.L_15:
        /*0058*/ 	.word	index@(resize_weighted)
        /*005c*/ 	.word	0x00000011


	//----- nvinfo : EIATTR_FRAME_SIZE
	.align		4
.L_16:
        /*0060*/ 	.byte	0x04, 0x11
        /*0062*/ 	.short	(.L_18 - .L_17)
	.align		4
.L_17:
        /*0064*/ 	.word	index@($__internal_1_$__cuda_sm3x_div_rn_noftz_f32_slowpath)
        /*0068*/ 	.word	0x00000000


	//----- nvinfo : EIATTR_FRAME_SIZE
	.align		4
.L_18:
        /*006c*/ 	.byte	0x04, 0x11
        /*006e*/ 	.short	(.L_20 - .L_19)
	.align		4
.L_19:
        /*0070*/ 	.word	index@(resize_weighted)
        /*0074*/ 	.word	0x00000000


	//----- nvinfo : EIATTR_REGCOUNT
	.align		4
.L_20:
        /*0078*/ 	.byte	0x04, 0x2f
        /*007a*/ 	.short	(.L_22 - .L_21)
	.align		4
.L_21:
        /*007c*/ 	.word	index@(draw_detections)
        /*0080*/ 	.word	0x00000013


	//----- nvinfo : EIATTR_FRAME_SIZE
	.align		4
.L_22:
        /*0084*/ 	.byte	0x04, 0x11
        /*0086*/ 	.short	(.L_24 - .L_23)
	.align		4
.L_23:
        /*0088*/ 	.word	index@($__internal_0_$__cuda_sm3x_div_rn_noftz_f32_slowpath)
        /*008c*/ 	.word	0x00000000


	//----- nvinfo : EIATTR_FRAME_SIZE
	.align		4
.L_24:
        /*0090*/ 	.byte	0x04, 0x11
        /*0092*/ 	.short	(.L_26 - .L_25)
	.align		4
.L_25:
        /*0094*/ 	.word	index@(draw_detections)
        /*0098*/ 	.word	0x00000000


	//----- nvinfo : EIATTR_REGCOUNT
	.align		4
.L_26:
        /*009c*/ 	.byte	0x04, 0x2f
        /*009e*/ 	.short	(.L_28 - .L_27)
	.align		4
.L_27:
        /*00a0*/ 	.word	index@(NV12_to_RGB)
        /*00a4*/ 	.word	0x00000012


	//----- nvinfo : EIATTR_FRAME_SIZE
	.align		4
.L_28:
        /*00a8*/ 	.byte	0x04, 0x11
        /*00aa*/ 	.short	(.L_30 - .L_29)
	.align		4
.L_29:
        /*00ac*/ 	.word	index@(NV12_to_RGB)
        /*00b0*/ 	.word	0x00000000


	//----- nvinfo : EIATTR_MIN_STACK_SIZE
	.align		4
.L_30:
        /*00b4*/ 	.byte	0x04, 0x12
        /*00b6*/ 	.short	(.L_32 - .L_31)
	.align		4
.L_31:
        /*00b8*/ 	.word	index@(NV12_to_RGB)
        /*00bc*/ 	.word	0x00000000


	//----- nvinfo : EIATTR_MIN_STACK_SIZE
	.align		4
.L_32:
        /*00c0*/ 	.byte	0x04, 0x12
        /*00c2*/ 	.short	(.L_34 - .L_33)
	.align		4
.L_33:
        /*00c4*/ 	.word	index@(draw_detections)
        /*00c8*/ 	.word	0x00000000


	//----- nvinfo : EIATTR_MIN_STACK_SIZE
	.align		4
.L_34:
        /*00cc*/ 	.byte	0x04, 0x12
        /*00ce*/ 	.short	(.L_36 - .L_35)
	.align		4
.L_35:
        /*00d0*/ 	.word	index@(resize_weighted)
        /*00d4*/ 	.word	0x00000000


	//----- nvinfo : EIATTR_MIN_STACK_SIZE
	.align		4
.L_36:
        /*00d8*/ 	.byte	0x04, 0x12
        /*00da*/ 	.short	(.L_38 - .L_37)
	.align		4
.L_37:
        /*00dc*/ 	.word	index@(resize)
        /*00e0*/ 	.word	0x00000000


	//----- nvinfo : EIATTR_MIN_STACK_SIZE
	.align		4
.L_38:
        /*00e4*/ 	.byte	0x04, 0x12
        /*00e6*/ 	.short	(.L_40 - .L_39)
	.align		4
.L_39:
        /*00e8*/ 	.word	index@(overlay)
        /*00ec*/ 	.word	0x00000000


	//----- nvinfo : EIATTR_MIN_STACK_SIZE
	.align		4
.L_40:
        /*00f0*/ 	.byte	0x04, 0x12
        /*00f2*/ 	.short	(.L_42 - .L_41)
	.align		4
.L_41:
        /*00f4*/ 	.word	index@(blur)
        /*00f8*/ 	.word	0x00000000
.L_42:


//--------------------- .nv.compat                --------------------------
	.section	.nv.compat,"",@"SHT_CUDA_COMPAT_INFO"
	.align	4
        /*0000*/ 	.byte	0x02, 0x09, 0x00, 0x00, 0x02, 0x02, 0x01, 0x00, 0x02, 0x05, 0x05, 0x00, 0x03, 0x07, 0x01, 0x01
        /*0010*/ 	.byte	0x02, 0x03, 0x00, 0x00, 0x02, 0x06, 0x01, 0x00, 0x04, 0x0b, 0x08, 0x00, 0x01, 0x00, 0x00, 0x00
        /*0020*/ 	.byte	0x00, 0x00, 0x00, 0x00


//--------------------- .nv.info.NV12_to_RGB      --------------------------
	.section	.nv.info.NV12_to_RGB,"",@"SHT_CUDA_INFO"
	.sectionflags	@""
	.align	4


	//----- nvinfo : EIATTR_CUDA_API_VERSION
	.align		4
        /*0000*/ 	.byte	0x04, 0x37
        /*0002*/ 	.short	(.L_44 - .L_43)
.L_43:
        /*0004*/ 	.word	0x00000082


	//----- nvinfo : EIATTR_KPARAM_INFO
	.align		4
.L_44:
        /*0008*/ 	.byte	0x04, 0x17
        /*000a*/ 	.short	(.L_46 - .L_45)
.L_45:
        /*000c*/ 	.word	0x00000000
        /*0010*/ 	.short	0x0005
        /*0012*/ 	.short	0x0020
        /*0014*/ 	.byte	0x00, 0xf0, 0x11, 0x00


	//----- nvinfo : EIATTR_KPARAM_INFO
	.align		4
.L_46:
        /*0018*/ 	.byte	0x04, 0x17
        /*001a*/ 	.short	(.L_48 - .L_47)
.L_47:
        /*001c*/ 	.word	0x00000000
        /*0020*/ 	.short	0x0004
        /*0022*/ 	.short	0x001c
        /*0024*/ 	.byte	0x00, 0xf0, 0x11, 0x00


	//----- nvinfo : EIATTR_KPARAM_INFO
	.align		4
.L_48:
        /*0028*/ 	.byte	0x04, 0x17
        /*002a*/ 	.short	(.L_50 - .L_49)
.L_49:
        /*002c*/ 	.word	0x00000000
        /*0030*/ 	.short	0x0003
        /*0032*/ 	.short	0x0018
        /*0034*/ 	.byte	0x00, 0xf0, 0x11, 0x00


	//----- nvinfo : EIATTR_KPARAM_INFO
	.align		4
.L_50:
        /*0038*/ 	.byte	0x04, 0x17
        /*003a*/ 	.short	(.L_52 - .L_51)
.L_51:
        /*003c*/ 	.word	0x00000000
        /*0040*/ 	.short	0x0002
        /*0042*/ 	.short	0x0010
        /*0044*/ 	.byte	0x00, 0xf5, 0x21, 0x00


	//----- nvinfo : EIATTR_KPARAM_INFO
	.align		4
.L_52:
        /*0048*/ 	.byte	0x04, 0x17
        /*004a*/ 	.short	(.L_54 - .L_53)
.L_53:
        /*004c*/ 	.word	0x00000000
        /*0050*/ 	.short	0x0001
        /*0052*/ 	.short	0x0008
        /*0054*/ 	.byte	0x00, 0xf0, 0x11, 0x00


	//----- nvinfo : EIATTR_KPARAM_INFO
	.align		4
.L_54:
        /*0058*/ 	.byte	0x04, 0x17
        /*005a*/ 	.short	(.L_56 - .L_55)
.L_55:
        /*005c*/ 	.word	0x00000000
        /*0060*/ 	.short	0x0000
        /*0062*/ 	.short	0x0000
        /*0064*/ 	.byte	0x00, 0xf5, 0x21, 0x00


	//----- nvinfo : EIATTR_SPARSE_MMA_MASK
	.align		4
.L_56:
        /*0068*/ 	.byte	0x03, 0x50
        /*006a*/ 	.short	0x0000


	//----- nvinfo : EIATTR_MAXREG_COUNT
	.align		4
        /*006c*/ 	.byte	0x03, 0x1b
        /*006e*/ 	.short	0x00ff


	//----- nvinfo : EIATTR_MERCURY_ISA_VERSION
	.align		4
        /*0070*/ 	.byte	0x03, 0x5f
        /*0072*/ 	.short	0x0101


	//----- nvinfo : EIATTR_VRC_CTA_INIT_COUNT
	.align		4
        /*0074*/ 	.byte	0x02, 0x4a
	.zero		1
	.zero		1


	//----- nvinfo : EIATTR_EXIT_INSTR_OFFSETS
	.align		4
        /*0078*/ 	.byte	0x04, 0x1c
        /*007a*/ 	.short	(.L_58 - .L_57)


	//   ....[0]....
.L_57:
        /*007c*/ 	.word	0x000000e0


	//   ....[1]....
        /*0080*/ 	.word	0x000008d0


	//----- nvinfo : EIATTR_CRS_STACK_SIZE
	.align		4
.L_58:
        /*0084*/ 	.byte	0x04, 0x1e
        /*0086*/ 	.short	(.L_60 - .L_59)
.L_59:
        /*0088*/ 	.word	0x00000000


	//----- nvinfo : EIATTR_CBANK_PARAM_SIZE
	.align		4
.L_60:
        /*008c*/ 	.byte	0x03, 0x19
        /*008e*/ 	.short	0x0024


	//----- nvinfo : EIATTR_PARAM_CBANK
	.align		4
        /*0090*/ 	.byte	0x04, 0x0a
        /*0092*/ 	.short	(.L_62 - .L_61)
	.align		4
.L_61:
        /*0094*/ 	.word	index@(.nv.constant0.NV12_to_RGB)
        /*0098*/ 	.short	0x0380
        /*009a*/ 	.short	0x0024


	//----- nvinfo : EIATTR_SW_WAR
	.align		4
.L_62:
        /*009c*/ 	.byte	0x04, 0x36
        /*009e*/ 	.short	(.L_64 - .L_63)
.L_63:
        /*00a0*/ 	.word	0x00000008
.L_64:


//--------------------- .nv.info.draw_detections  --------------------------
	.section	.nv.info.draw_detections,"",@"SHT_CUDA_INFO"
	.sectionflags	@""
	.align	4


	//----- nvinfo : EIATTR_CUDA_API_VERSION
	.align		4
        /*0000*/ 	.byte	0x04, 0x37
        /*0002*/ 	.short	(.L_66 - .L_65)
.L_65:
        /*0004*/ 	.word	0x00000082


	//----- nvinfo : EIATTR_KPARAM_INFO
	.align		4
.L_66:
        /*0008*/ 	.byte	0x04, 0x17
        /*000a*/ 	.short	(.L_68 - .L_67)
.L_67:
        /*000c*/ 	.word	0x00000000
        /*0010*/ 	.short	0x0009
        /*0012*/ 	.short	0x0038
        /*0014*/ 	.byte	0x00, 0xf0, 0x11, 0x00


	//----- nvinfo : EIATTR_KPARAM_INFO
	.align		4
.L_68:
        /*0018*/ 	.byte	0x04, 0x17
        /*001a*/ 	.short	(.L_70 - .L_69)
.L_69:
        /*001c*/ 	.word	0x00000000
        /*0020*/ 	.short	0x0008
        /*0022*/ 	.short	0x0034
        /*0024*/ 	.byte	0x00, 0xf0, 0x11, 0x00


	//----- nvinfo : EIATTR_KPARAM_INFO
	.align		4
.L_70:
        /*0028*/ 	.byte	0x04, 0x17
        /*002a*/ 	.short	(.L_72 - .L_71)
.L_71:
        /*002c*/ 	.word	0x00000000
        /*0030*/ 	.short	0x0007
        /*0032*/ 	.short	0x0030
        /*0034*/ 	.byte	0x00, 0xf0, 0x11, 0x00


	//----- nvinfo : EIATTR_KPARAM_INFO
	.align		4
.L_72:
        /*0038*/ 	.byte	0x04, 0x17
        /*003a*/ 	.short	(.L_74 - .L_73)
.L_73:
        /*003c*/ 	.word	0x00000000
        /*0040*/ 	.short	0x0006
        /*0042*/ 	.short	0x0028
        /*0044*/ 	.byte	0x00, 0xf5, 0x21, 0x00


	//----- nvinfo : EIATTR_KPARAM_INFO
	.align		4
.L_74:
        /*0048*/ 	.byte	0x04, 0x17
        /*004a*/ 	.short	(.L_76 - .L_75)
.L_75:
        /*004c*/ 	.word	0x00000000
        /*0050*/ 	.short	0x0005
        /*0052*/ 	.short	0x0020
        /*0054*/ 	.byte	0x00, 0xf0, 0x11, 0x00


	//----- nvinfo : EIATTR_KPARAM_INFO
	.align		4
.L_76:
        /*0058*/ 	.byte	0x04, 0x17
        /*005a*/ 	.short	(.L_78 - .L_77)
.L_77:
        /*005c*/ 	.word	0x00000000
        /*0060*/ 	.short	0x0004
        /*0062*/ 	.short	0x0018
        /*0064*/ 	.byte	0x00, 0xf5, 0x21, 0x00


	//----- nvinfo : EIATTR_KPARAM_INFO
	.align		4
.L_78:
        /*0068*/ 	.byte	0x04, 0x17
        /*006a*/ 	.short	(.L_80 - .L_79)
.L_79:
        /*006c*/ 	.word	0x00000000
        /*0070*/ 	.short	0x0003
        /*0072*/ 	.short	0x0010
        /*0074*/ 	.byte	0x00, 0xf0, 0x11, 0x00


	//----- nvinfo : EIATTR_KPARAM_INFO
	.align		4
.L_80:
        /*0078*/ 	.byte	0x04, 0x17
        /*007a*/ 	.short	(.L_82 - .L_81)
.L_81:
        /*007c*/ 	.word	0x00000000
        /*0080*/ 	.short	0x0002
        /*0082*/ 	.short	0x000c
        /*0084*/ 	.byte	0x00, 0xf0, 0x11, 0x00


	//----- nvinfo : EIATTR_KPARAM_INFO
	.align		4
.L_82:
        /*0088*/ 	.byte	0x04, 0x17
        /*008a*/ 	.short	(.L_84 - .L_83)
.L_83:
        /*008c*/ 	.word	0x00000000
        /*0090*/ 	.short	0x0001
        /*0092*/ 	.short	0x0008
        /*0094*/ 	.byte	0x00, 0xf0, 0x11, 0x00


	//----- nvinfo : EIATTR_KPARAM_INFO
	.align		4
.L_84:
        /*0098*/ 	.byte	0x04, 0x17
        /*009a*/ 	.short	(.L_86 - .L_85)
.L_85:
        /*009c*/ 	.word	0x00000000
        /*00a0*/ 	.short	0x0000
        /*00a2*/ 	.short	0x0000
        /*00a4*/ 	.byte	0x00, 0xf5, 0x21, 0x00


	//----- nvinfo : EIATTR_SPARSE_MMA_MASK
	.align		4
.L_86:
        /*00a8*/ 	.byte	0x03, 0x50
        /*00aa*/ 	.short	0x0000


	//----- nvinfo : EIATTR_MAXREG_COUNT
	.align		4
        /*00ac*/ 	.byte	0x03, 0x1b
        /*00ae*/ 	.short	0x00ff


	//----- nvinfo : EIATTR_MERCURY_ISA_VERSION
	.align		4
        /*00b0*/ 	.byte	0x03, 0x5f
        /*00b2*/ 	.short	0x0101


	//----- nvinfo : EIATTR_VRC_CTA_INIT_COUNT
	.align		4
        /*00b4*/ 	.byte	0x02, 0x4a
	.zero		1
	.zero		1


	//----- nvinfo : EIATTR_EXIT_INSTR_OFFSETS
	.align		4
        /*00b8*/ 	.byte	0x04, 0x1c
        /*00ba*/ 	.short	(.L_88 - .L_87)


	//   ....[0]....
.L_87:
        /*00bc*/ 	.word	0x000000e0


	//   ....[1]....
        /*00c0*/ 	.word	0x00000170


	//   ....[2]....
        /*00c4*/ 	.word	0x00000770


	//----- nvinfo : EIATTR_CRS_STACK_SIZE
	.align		4
.L_88:
        /*00c8*/ 	.byte	0x04, 0x1e
        /*00ca*/ 	.short	(.L_90 - .L_89)
.L_89:
        /*00cc*/ 	.word	0x00000000


	//----- nvinfo : EIATTR_CBANK_PARAM_SIZE
	.align		4
.L_90:
        /*00d0*/ 	.byte	0x03, 0x19
        /*00d2*/ 	.short	0x003c


	//----- nvinfo : EIATTR_PARAM_CBANK
	.align		4
        /*00d4*/ 	.byte	0x04, 0x0a
        /*00d6*/ 	.short	(.L_92 - .L_91)
	.align		4
.L_91:
        /*00d8*/ 	.word	index@(.nv.constant0.draw_detections)
        /*00dc*/ 	.short	0x0380
        /*00de*/ 	.short	0x003c


	//----- nvinfo : EIATTR_SW_WAR
	.align		4
.L_92:
        /*00e0*/ 	.byte	0x04, 0x36
        /*00e2*/ 	.short	(.L_94 - .L_93)
.L_93:
        /*00e4*/ 	.word	0x00000008
.L_94:


//--------------------- .nv.info.resize_weighted  --------------------------
	.section	.nv.info.resize_weighted,"",@"SHT_CUDA_INFO"
	.sectionflags	@""
	.align	4


	//----- nvinfo : EIATTR_CUDA_API_VERSION
	.align		4
        /*0000*/ 	.byte	0x04, 0x37
        /*0002*/ 	.short	(.L_96 - .L_95)
.L_95:
        /*0004*/ 	.word	0x00000082


	//----- nvinfo : EIATTR_KPARAM_INFO
	.align		4
.L_96:
        /*0008*/ 	.byte	0x04, 0x17
        /*000a*/ 	.short	(.L_98 - .L_97)
.L_97:
        /*000c*/ 	.word	0x00000000
        /*0010*/ 	.short	0x0007
        /*0012*/ 	.short	0x0024
        /*0014*/ 	.byte	0x00, 0xf0, 0x11, 0x00


	//----- nvinfo : EIATTR_KPARAM_INFO
	.align		4
.L_98:
        /*0018*/ 	.byte	0x04, 0x17
        /*001a*/ 	.short	(.L_100 - .L_99)
.L_99:
        /*001c*/ 	.word	0x00000000
        /*0020*/ 	.short	0x0006
        /*0022*/ 	.short	0x0020
        /*0024*/ 	.byte	0x00, 0xf0, 0x11, 0x00


	//----- nvinfo : EIATTR_KPARAM_INFO
	.align		4
.L_100:
        /*0028*/ 	.byte	0x04, 0x17
        /*002a*/ 	.short	(.L_102 - .L_101)
.L_101:
        /*002c*/ 	.word	0x00000000
        /*0030*/ 	.short	0x0005
        /*0032*/ 	.short	0x001c
        /*0034*/ 	.byte	0x00, 0xf0, 0x11, 0x00


	//----- nvinfo : EIATTR_KPARAM_INFO
	.align		4
.L_102:
        /*0038*/ 	.byte	0x04, 0x17
        /*003a*/ 	.short	(.L_104 - .L_103)
.L_103:
        /*003c*/ 	.word	0x00000000
        /*0040*/ 	.short	0x0004
        /*0042*/ 	.short	0x0018
        /*0044*/ 	.byte	0x00, 0xf0, 0x11, 0x00


	//----- nvinfo : EIATTR_KPARAM_INFO
	.align		4
.L_104:
        /*0048*/ 	.byte	0x04, 0x17
        /*004a*/ 	.short	(.L_106 - .L_105)
.L_105:
        /*004c*/ 	.word	0x00000000
        /*0050*/ 	.short	0x0003
        /*0052*/ 	.short	0x0014
        /*0054*/ 	.byte	0x00, 0xf0, 0x11, 0x00


	//----- nvinfo : EIATTR_KPARAM_INFO
	.align		4
.L_106:
        /*0058*/ 	.byte	0x04, 0x17
        /*005a*/ 	.short	(.L_108 - .L_107)
.L_107:
        /*005c*/ 	.word	0x00000000
        /*0060*/ 	.short	0x0002
        /*0062*/ 	.short	0x0010
        /*0064*/ 	.byte	0x00, 0xf0, 0x11, 0x00


	//----- nvinfo : EIATTR_KPARAM_INFO
	.align		4
.L_108:
        /*0068*/ 	.byte	0x04, 0x17
        /*006a*/ 	.short	(.L_110 - .L_109)
.L_109:
        /*006c*/ 	.word	0x00000000
        /*0070*/ 	.short	0x0001
        /*0072*/ 	.short	0x0008
        /*0074*/ 	.byte	0x00, 0xf5, 0x21, 0x00


	//----- nvinfo : EIATTR_KPARAM_INFO
	.align		4
.L_110:
        /*0078*/ 	.byte	0x04, 0x17
        /*007a*/ 	.short	(.L_112 - .L_111)
.L_111:
        /*007c*/ 	.word	0x00000000
        /*0080*/ 	.short	0x0000
        /*0082*/ 	.short	0x0000
        /*0084*/ 	.byte	0x00, 0xf5, 0x21, 0x00


	//----- nvinfo : EIATTR_SPARSE_MMA_MASK
	.align		4
.L_112:
        /*0088*/ 	.byte	0x03, 0x50
        /*008a*/ 	.short	0x0000


	//----- nvinfo : EIATTR_MAXREG_COUNT
	.align		4
        /*008c*/ 	.byte	0x03, 0x1b
        /*008e*/ 	.short	0x00ff


	//----- nvinfo : EIATTR_MERCURY_ISA_VERSION
	.align		4
        /*0090*/ 	.byte	0x03, 0x5f
        /*0092*/ 	.short	0x0101


	//----- nvinfo : EIATTR_VRC_CTA_INIT_COUNT
	.align		4
        /*0094*/ 	.byte	0x02, 0x4a
	.zero		1
	.zero		1


	//----- nvinfo : EIATTR_EXIT_INSTR_OFFSETS
	.align		4
        /*0098*/ 	.byte	0x04, 0x1c
        /*009a*/ 	.short	(.L_114 - .L_113)


	//   ....[0]....
.L_113:
        /*009c*/ 	.word	0x000000c0


	//   ....[1]....
        /*00a0*/ 	.word	0x00000790


	//----- nvinfo : EIATTR_CRS_STACK_SIZE
	.align		4
.L_114:
        /*00a4*/ 	.byte	0x04, 0x1e
        /*00a6*/ 	.short	(.L_116 - .L_115)
.L_115:
        /*00a8*/ 	.word	0x00000000


	//----- nvinfo : EIATTR_CBANK_PARAM_SIZE
	.align		4
.L_116:
        /*00ac*/ 	.byte	0x03, 0x19
        /*00ae*/ 	.short	0x0028


	//----- nvinfo : EIATTR_PARAM_CBANK
	.align		4
        /*00b0*/ 	.byte	0x04, 0x0a
        /*00b2*/ 	.short	(.L_118 - .L_117)
	.align		4
.L_117:
        /*00b4*/ 	.word	index@(.nv.constant0.resize_weighted)
        /*00b8*/ 	.short	0x0380
        /*00ba*/ 	.short	0x0028


	//----- nvinfo : EIATTR_SW_WAR
	.align		4
.L_118:
        /*00bc*/ 	.byte	0x04, 0x36
        /*00be*/ 	.short	(.L_120 - .L_119)
.L_119:
        /*00c0*/ 	.word	0x00000008
.L_120:


//--------------------- .nv.info.resize           --------------------------
	.section	.nv.info.resize,"",@"SHT_CUDA_INFO"
	.sectionflags	@""
	.align	4


	//----- nvinfo : EIATTR_CUDA_API_VERSION
	.align		4
        /*0000*/ 	.byte	0x04, 0x37
        /*0002*/ 	.short	(.L_122 - .L_121)
.L_121:
        /*0004*/ 	.word	0x00000082


	//----- nvinfo : EIATTR_KPARAM_INFO
	.align		4
.L_122:
        /*0008*/ 	.byte	0x04, 0x17
        /*000a*/ 	.short	(.L_124 - .L_123)
.L_123:
        /*000c*/ 	.word	0x00000000
        /*0010*/ 	.short	0x0007
        /*0012*/ 	.short	0x0024
        /*0014*/ 	.byte	0x00, 0xf0, 0x11, 0x00


	//----- nvinfo : EIATTR_KPARAM_INFO
	.align		4
.L_124:
        /*0018*/ 	.byte	0x04, 0x17
        /*001a*/ 	.short	(.L_126 - .L_125)
.L_125:
        /*001c*/ 	.word	0x00000000
        /*0020*/ 	.short	0x0006
        /*0022*/ 	.short	0x0020
        /*0024*/ 	.byte	0x00, 0xf0, 0x11, 0x00


	//----- nvinfo : EIATTR_KPARAM_INFO
	.align		4
.L_126:
        /*0028*/ 	.byte	0x04, 0x17
        /*002a*/ 	.short	(.L_128 - .L_127)
.L_127:
        /*002c*/ 	.word	0x00000000
        /*0030*/ 	.short	0x0005
        /*0032*/ 	.short	0x001c
        /*0034*/ 	.byte	0x00, 0xf0, 0x11, 0x00


	//----- nvinfo : EIATTR_KPARAM_INFO
	.align		4
.L_128:
        /*0038*/ 	.byte	0x04, 0x17
        /*003a*/ 	.short	(.L_130 - .L_129)
.L_129:
        /*003c*/ 	.word	0x00000000
        /*0040*/ 	.short	0x0004
        /*0042*/ 	.short	0x0018
        /*0044*/ 	.byte	0x00, 0xf0, 0x11, 0x00


	//----- nvinfo : EIATTR_KPARAM_INFO
	.align		4
.L_130:
        /*0048*/ 	.byte	0x04, 0x17
        /*004a*/ 	.short	(.L_132 - .L_131)
.L_131:
        /*004c*/ 	.word	0x00000000
        /*0050*/ 	.short	0x0003
        /*0052*/ 	.short	0x0014
        /*0054*/ 	.byte	0x00, 0xf0, 0x11, 0x00


	//----- nvinfo : EIATTR_KPARAM_INFO
	.align		4
.L_132:
        /*0058*/ 	.byte	0x04, 0x17
        /*005a*/ 	.short	(.L_134 - .L_133)
.L_133:
        /*005c*/ 	.word	0x00000000
        /*0060*/ 	.short	0x0002
        /*0062*/ 	.short	0x0010
        /*0064*/ 	.byte	0x00, 0xf0, 0x11, 0x00


	//----- nvinfo : EIATTR_KPARAM_INFO
	.align		4
.L_134:
        /*0068*/ 	.byte	0x04, 0x17
        /*006a*/ 	.short	(.L_136 - .L_135)
.L_135:
        /*006c*/ 	.word	0x00000000
        /*0070*/ 	.short	0x0001
        /*0072*/ 	.short	0x0008
        /*0074*/ 	.byte	0x00, 0xf5, 0x21, 0x00


	//----- nvinfo : EIATTR_KPARAM_INFO
	.align		4
.L_136:
        /*0078*/ 	.byte	0x04, 0x17
        /*007a*/ 	.short	(.L_138 - .L_137)
.L_137:
        /*007c*/ 	.word	0x00000000
        /*0080*/ 	.short	0x0000
        /*0082*/ 	.short	0x0000
        /*0084*/ 	.byte	0x00, 0xf5, 0x21, 0x00


	//----- nvinfo : EIATTR_SPARSE_MMA_MASK
	.align		4
.L_138:
        /*0088*/ 	.byte	0x03, 0x50
        /*008a*/ 	.short	0x0000


	//----- nvinfo : EIATTR_MAXREG_COUNT
	.align		4
        /*008c*/ 	.byte	0x03, 0x1b
        /*008e*/ 	.short	0x00ff


	//----- nvinfo : EIATTR_MERCURY_ISA_VERSION
	.align		4
        /*0090*/ 	.byte	0x03, 0x5f
        /*0092*/ 	.short	0x0101


	//----- nvinfo : EIATTR_VRC_CTA_INIT_COUNT
	.align		4
        /*0094*/ 	.byte	0x02, 0x4a
	.zero		1
	.zero		1


	//----- nvinfo : EIATTR_EXIT_INSTR_OFFSETS
	.align		4
        /*0098*/ 	.byte	0x04, 0x1c
        /*009a*/ 	.short	(.L_140 - .L_139)


	//   ....[0]....
.L_139:
        /*009c*/ 	.word	0x000000c0


	//   ....[1]....
        /*00a0*/ 	.word	0x000003c0


	//----- nvinfo : EIATTR_CRS_STACK_SIZE
	.align		4
.L_140:
        /*00a4*/ 	.byte	0x04, 0x1e
        /*00a6*/ 	.short	(.L_142 - .L_141)
.L_141:
        /*00a8*/ 	.word	0x00000000


	//----- nvinfo : EIATTR_CBANK_PARAM_SIZE
	.align		4
.L_142:
        /*00ac*/ 	.byte	0x03, 0x19
        /*00ae*/ 	.short	0x0028


	//----- nvinfo : EIATTR_PARAM_CBANK
	.align		4
        /*00b0*/ 	.byte	0x04, 0x0a
        /*00b2*/ 	.short	(.L_144 - .L_143)
	.align		4
.L_143:
        /*00b4*/ 	.word	index@(.nv.constant0.resize)
        /*00b8*/ 	.short	0x0380
        /*00ba*/ 	.short	0x0028


	//----- nvinfo : EIATTR_SW_WAR
	.align		4
.L_144:
        /*00bc*/ 	.byte	0x04, 0x36
        /*00be*/ 	.short	(.L_146 - .L_145)
.L_145:
        /*00c0*/ 	.word	0x00000008
.L_146:


//--------------------- .nv.info.overlay          --------------------------
	.section	.nv.info.overlay,"",@"SHT_CUDA_INFO"
	.sectionflags	@""
	.align	4


	//----- nvinfo : EIATTR_CUDA_API_VERSION
	.align		4
        /*0000*/ 	.byte	0x04, 0x37
        /*0002*/ 	.short	(.L_148 - .L_147)
.L_147:
        /*0004*/ 	.word	0x00000082


	//----- nvinfo : EIATTR_KPARAM_INFO
	.align		4
.L_148:
        /*0008*/ 	.byte	0x04, 0x17
        /*000a*/ 	.short	(.L_150 - .L_149)
.L_149:
        /*000c*/ 	.word	0x00000000
        /*0010*/ 	.short	0x0005
        /*0012*/ 	.short	0x0020
        /*0014*/ 	.byte	0x00, 0xf0, 0x11, 0x00


	//----- nvinfo : EIATTR_KPARAM_INFO
	.align		4
.L_150:
        /*0018*/ 	.byte	0x04, 0x17
        /*001a*/ 	.short	(.L_152 - .L_151)
.L_151:
        /*001c*/ 	.word	0x00000000
        /*0020*/ 	.short	0x0004
        /*0022*/ 	.short	0x001c
        /*0024*/ 	.byte	0x00, 0xf0, 0x11, 0x00


	//----- nvinfo : EIATTR_KPARAM_INFO
	.align		4
.L_152:
        /*0028*/ 	.byte	0x04, 0x17
        /*002a*/ 	.short	(.L_154 - .L_153)
.L_153:
        /*002c*/ 	.word	0x00000000
        /*0030*/ 	.short	0x0003
        /*0032*/ 	.short	0x0018
        /*0034*/ 	.byte	0x00, 0xf0, 0x11, 0x00


	//----- nvinfo : EIATTR_KPARAM_INFO
	.align		4
.L_154:
        /*0038*/ 	.byte	0x04, 0x17
        /*003a*/ 	.short	(.L_156 - .L_155)
.L_155:
        /*003c*/ 	.word	0x00000000
        /*0040*/ 	.short	0x0002
        /*0042*/ 	.short	0x0010
        /*0044*/ 	.byte	0x00, 0xf5, 0x21, 0x00


	//----- nvinfo : EIATTR_KPARAM_INFO
	.align		4
.L_156:
        /*0048*/ 	.byte	0x04, 0x17
        /*004a*/ 	.short	(.L_158 - .L_157)
.L_157:
        /*004c*/ 	.word	0x00000000
        /*0050*/ 	.short	0x0001
        /*0052*/ 	.short	0x0008
        /*0054*/ 	.byte	0x00, 0xf5, 0x21, 0x00


	//----- nvinfo : EIATTR_KPARAM_INFO
	.align		4
.L_158:
        /*0058*/ 	.byte	0x04, 0x17
        /*005a*/ 	.short	(.L_160 - .L_159)
.L_159:
        /*005c*/ 	.word	0x00000000
        /*0060*/ 	.short	0x0000
        /*0062*/ 	.short	0x0000
        /*0064*/ 	.byte	0x00, 0xf5, 0x21, 0x00


	//----- nvinfo : EIATTR_SPARSE_MMA_MASK
	.align		4
.L_160:
        /*0068*/ 	.byte	0x03, 0x50
        /*006a*/ 	.short	0x0000


	//----- nvinfo : EIATTR_MAXREG_COUNT
	.align		4
        /*006c*/ 	.byte	0x03, 0x1b
        /*006e*/ 	.short	0x00ff


	//----- nvinfo : EIATTR_MERCURY_ISA_VERSION
	.align		4
        /*0070*/ 	.byte	0x03, 0x5f
        /*0072*/ 	.short	0x0101


	//----- nvinfo : EIATTR_VRC_CTA_INIT_COUNT
	.align		4
        /*0074*/ 	.byte	0x02, 0x4a
	.zero		1
	.zero		1


	//----- nvinfo : EIATTR_EXIT_INSTR_OFFSETS
	.align		4
        /*0078*/ 	.byte	0x04, 0x1c
        /*007a*/ 	.short	(.L_162 - .L_161)


	//   ....[0]....
.L_161:
        /*007c*/ 	.word	0x000000c0


	//   ....[1]....
        /*0080*/ 	.word	0x00000110


	//----- nvinfo : EIATTR_CBANK_PARAM_SIZE
	.align		4
.L_162:
        /*0084*/ 	.byte	0x03, 0x19
        /*0086*/ 	.short	0x0024


	//----- nvinfo : EIATTR_PARAM_CBANK
	.align		4
        /*0088*/ 	.byte	0x04, 0x0a
        /*008a*/ 	.short	(.L_164 - .L_163)
	.align		4
.L_163:
        /*008c*/ 	.word	index@(.nv.constant0.overlay)
        /*0090*/ 	.short	0x0380
        /*0092*/ 	.short	0x0024


	//----- nvinfo : EIATTR_SW_WAR
	.align		4
.L_164:
        /*0094*/ 	.byte	0x04, 0x36
        /*0096*/ 	.short	(.L_166 - .L_165)
.L_165:
        /*0098*/ 	.word	0x00000008
.L_166:


//--------------------- .nv.info.blur             --------------------------
	.section	.nv.info.blur,"",@"SHT_CUDA_INFO"
	.sectionflags	@""
	.align	4


	//----- nvinfo : EIATTR_CUDA_API_VERSION
	.align		4
        /*0000*/ 	.byte	0x04, 0x37
        /*0002*/ 	.short	(.L_168 - .L_167)
.L_167:
        /*0004*/ 	.word	0x00000082


	//----- nvinfo : EIATTR_KPARAM_INFO
	.align		4
.L_168:
        /*0008*/ 	.byte	0x04, 0x17
        /*000a*/ 	.short	(.L_170 - .L_169)
.L_169:
        /*000c*/ 	.word	0x00000000
        /*0010*/ 	.short	0x0003
        /*0012*/ 	.short	0x0014
        /*0014*/ 	.byte	0x00, 0xf0, 0x11, 0x00


	//----- nvinfo : EIATTR_KPARAM_INFO
	.align		4
.L_170:
        /*0018*/ 	.byte	0x04, 0x17
        /*001a*/ 	.short	(.L_172 - .L_171)
.L_171:
        /*001c*/ 	.word	0x00000000
        /*0020*/ 	.short	0x0002
        /*0022*/ 	.short	0x0010
        /*0024*/ 	.byte	0x00, 0xf0, 0x11, 0x00


	//----- nvinfo : EIATTR_KPARAM_INFO
	.align		4
.L_172:
        /*0028*/ 	.byte	0x04, 0x17
        /*002a*/ 	.short	(.L_174 - .L_173)
.L_173:
        /*002c*/ 	.word	0x00000000
        /*0030*/ 	.short	0x0001
        /*0032*/ 	.short	0x0008
        /*0034*/ 	.byte	0x00, 0xf5, 0x21, 0x00


	//----- nvinfo : EIATTR_KPARAM_INFO
	.align		4
.L_174:
        /*0038*/ 	.byte	0x04, 0x17
        /*003a*/ 	.short	(.L_176 - .L_175)
.L_175:
        /*003c*/ 	.word	0x00000000
        /*0040*/ 	.short	0x0000
        /*0042*/ 	.short	0x0000
        /*0044*/ 	.byte	0x00, 0xf5, 0x21, 0x00


	//----- nvinfo : EIATTR_SPARSE_MMA_MASK
	.align		4
.L_176:
        /*0048*/ 	.byte	0x03, 0x50
        /*004a*/ 	.short	0x0000


	//----- nvinfo : EIATTR_MAXREG_COUNT
	.align		4
        /*004c*/ 	.byte	0x03, 0x1b
        /*004e*/ 	.short	0x00ff


	//----- nvinfo : EIATTR_MERCURY_ISA_VERSION
	.align		4
        /*0050*/ 	.byte	0x03, 0x5f
        /*0052*/ 	.short	0x0101


	//----- nvinfo : EIATTR_VRC_CTA_INIT_COUNT
	.align		4
        /*0054*/ 	.byte	0x02, 0x4a
	.zero		1
	.zero		1


	//----- nvinfo : EIATTR_EXIT_INSTR_OFFSETS
	.align		4
        /*0058*/ 	.byte	0x04, 0x1c
        /*005a*/ 	.short	(.L_178 - .L_177)


	//   ....[0]....
.L_177:
        /*005c*/ 	.word	0x00000080


	//   ....[1]....
        /*0060*/ 	.word	0x00000e60


	//----- nvinfo : EIATTR_CBANK_PARAM_SIZE
	.align		4
.L_178:
        /*0064*/ 	.byte	0x03, 0x19
        /*0066*/ 	.short	0x0018


	//----- nvinfo : EIATTR_PARAM_CBANK
	.align		4
        /*0068*/ 	.byte	0x04, 0x0a
        /*006a*/ 	.short	(.L_180 - .L_179)
	.align		4
.L_179:
        /*006c*/ 	.word	index@(.nv.constant0.blur)
        /*0070*/ 	.short	0x0380
        /*0072*/ 	.short	0x0018


	//----- nvinfo : EIATTR_SW_WAR
	.align		4
.L_180:
        /*0074*/ 	.byte	0x04, 0x36
        /*0076*/ 	.short	(.L_182 - .L_181)
.L_181:
        /*0078*/ 	.word	0x00000008
.L_182:


//--------------------- .nv.callgraph             --------------------------
	.section	.nv.callgraph,"",@"SHT_CUDA_CALLGRAPH"
	.align	4
	.sectionentsize	8
	.align		4
        /*0000*/ 	.word	0x00000000
	.align		4
        /*0004*/ 	.word	0xffffffff
	.align		4
        /*0008*/ 	.word	0x00000000
	.align		4
        /*000c*/ 	.word	0xfffffffe
	.align		4
        /*0010*/ 	.word	0x00000000
	.align		4
        /*0014*/ 	.word	0xfffffffd
	.align		4
        /*0018*/ 	.word	0x00000000
	.align		4
        /*001c*/ 	.word	0xfffffffc


//--------------------- .nv.constant3             --------------------------
	.section	.nv.constant3,"a",@progbits
	.align	4
.nv.constant3:
	.type		constHueColorSpaceMat,@object
	.size		constHueColorSpaceMat,(.L_0 - constHueColorSpaceMat)
constHueColorSpaceMat:
        /*0000*/ 	.byte	0x0f, 0x0b, 0x95, 0x3f, 0x00, 0x00, 0x00, 0x00, 0xba, 0x49, 0xcc, 0x3f, 0x0f, 0x0b, 0x95, 0x3f
        /*0010*/ 	.byte	0x02, 0x9a, 0xc8, 0xbe, 0xc5, 0x20, 0x50, 0xbf, 0x0f, 0x0b, 0x95, 0x3f, 0xce, 0x19, 0x01, 0x40
        /*0020*/ 	.byte	0x00, 0x00, 0x00, 0x00
.L_0:


//--------------------- .text.NV12_to_RGB         --------------------------
	.section	.text.NV12_to_RGB,"ax",@progbits
	.align	128
        .global         NV12_to_RGB
        .type           NV12_to_RGB,@function
        .size           NV12_to_RGB,(.L_x_68 - NV12_to_RGB)
        .other          NV12_to_RGB,@"STO_CUDA_ENTRY STV_DEFAULT"
NV12_to_RGB:
.text.NV12_to_RGB:
[----:B------:R-:W-:Y:S01]  /*0000*/  LDC R1, c[0x0][0x37c] ;  /* 0x0000df00ff017b82 */ /* 0x000fe20000000800 */
[----:B------:R-:W0:Y:S07]  /*0010*/  S2R R3, SR_TID.X ;  /* 0x0000000000037919 */ /* 0x000e2e0000002100 */
[----:B------:R-:W0:Y:S01]  /*0020*/  S2UR UR4, SR_CTAID.X ;  /* 0x00000000000479c3 */ /* 0x000e220000002500 */
[----:B------:R-:W1:Y:S01]  /*0030*/  LDCU UR8, c[0x0][0x3a0] ;  /* 0x00007400ff0877ac */ /* 0x000e620008000800 */
[----:B------:R-:W2:Y:S01]  /*0040*/  S2R R5, SR_TID.Y ;  /* 0x0000000000057919 */ /* 0x000ea20000002200 */
[----:B------:R-:W3:Y:S05]  /*0050*/  LDCU UR6, c[0x0][0x39c] ;  /* 0x00007380ff0677ac */ /* 0x000eea0008000800 */
[----:B------:R-:W0:Y:S08]  /*0060*/  LDC R0, c[0x0][0x360] ;  /* 0x0000d800ff007b82 */ /* 0x000e300000000800 */
[----:B------:R-:W2:Y:S08]  /*0070*/  S2UR UR5, SR_CTAID.Y ;  /* 0x00000000000579c3 */ /* 0x000eb00000002600 */
[----:B------:R-:W2:Y:S01]  /*0080*/  LDC R2, c[0x0][0x364] ;  /* 0x0000d900ff027b82 */ /* 0x000ea20000000800 */
[----:B0-----:R-:W-:-:S04]  /*0090*/  IMAD R3, R0, UR4, R3 ;  /* 0x0000000400037c24 */ /* 0x001fc8000f8e0203 */
[----:B------:R-:W-:Y:S02]  /*00a0*/  IMAD.SHL.U32 R3, R3, 0x2, RZ ;  /* 0x0000000203037824 */ /* 0x000fe400078e00ff */
[----:B--2---:R-:W-:-:S05]  /*00b0*/  IMAD R0, R2, UR5, R5 ;  /* 0x0000000502007c24 */ /* 0x004fca000f8e0205 */
[----:B-1----:R-:W-:-:S04]  /*00c0*/  ISETP.GE.U32.AND P0, PT, R0, UR8, PT ;  /* 0x0000000800007c0c */ /* 0x002fc8000bf06070 */
[----:B---3--:R-:W-:-:S13]  /*00d0*/  ISETP.GE.U32.OR P0, PT, R3, UR6, P0 ;  /* 0x0000000603007c0c */ /* 0x008fda0008706470 */
[----:B------:R-:W-:Y:S05]  /*00e0*/  @P0 EXIT ;  /* 0x000000000000094d */ /* 0x000fea0003800000 */
[----:B------:R-:W0:Y:S01]  /*00f0*/  LDC R11, c[0x0][0x388] ;  /* 0x0000e200ff0b7b82 */ /* 0x000e220000000800 */
[----:B------:R-:W1:Y:S01]  /*0100*/  LDCU.64 UR10, c[0x0][0x380] ;  /* 0x00007000ff0a77ac */ /* 0x000e620008000a00 */
[----:B------:R-:W2:Y:S01]  /*0110*/  LDCU.64 UR6, c[0x0][0x358] ;  /* 0x00006b00ff0677ac */ /* 0x000ea20008000a00 */
[----:B0-----:R-:W-:-:S04]  /*0120*/  IMAD R6, R0, R11, R3 ;  /* 0x0000000b00067224 */ /* 0x001fc800078e0203 */
[C---:B------:R-:W-:Y:S01]  /*0130*/  VIADD R4, R6.reuse, 0x1 ;  /* 0x0000000106047836 */ /* 0x040fe20000000000 */
[----:B-1----:R-:W-:-:S04]  /*0140*/  IADD3 R6, P0, PT, R6, UR10, RZ ;  /* 0x0000000a06067c10 */ /* 0x002fc8000ff1e0ff */
[----:B------:R-:W-:Y:S01]  /*0150*/  IADD3 R4, P1, PT, R4, UR10, RZ ;  /* 0x0000000a04047c10 */ /* 0x000fe2000ff3e0ff */
[----:B------:R-:W-:-:S04]  /*0160*/  IMAD.X R7, RZ, RZ, UR11, P0 ;  /* 0x0000000bff077e24 */ /* 0x000fc800080e06ff */
[----:B------:R-:W-:Y:S01]  /*0170*/  IMAD.X R5, RZ, RZ, UR11, P1 ;  /* 0x0000000bff057e24 */ /* 0x000fe200088e06ff */
[----:B--2---:R0:W5:Y:S04]  /*0180*/  LDG.E.U8 R2, desc[UR6][R6.64] ;  /* 0x0000000606027981 */ /* 0x004168000c1e1100 */
[----:B------:R0:W5:Y:S01]  /*0190*/  LDG.E.U8 R4, desc[UR6][R4.64] ;  /* 0x0000000604047981 */ /* 0x000162000c1e1100 */
[----:B------:R-:W-:Y:S01]  /*01a0*/  LOP3.LUT R8, R0, 0x1, RZ, 0xc0, !PT ;  /* 0x0000000100087812 */ /* 0x000fe200078ec0ff */
[----:B------:R-:W-:Y:S03]  /*01b0*/  BSSY.RECONVERGENT B0, `(.L_x_0) ;  /* 0x000002e000007945 */ /* 0x000fe60003800200 */
[----:B------:R-:W-:-:S02]  /*01c0*/  ISETP.NE.U32.AND P0, PT, R8, 0x1, PT ;  /* 0x000000010800780c */ /* 0x000fc40003f05070 */
[----:B------:R-:W-:-:S11]  /*01d0*/  SHF.R.U32.HI R8, RZ, 0x1, R0 ;  /* 0x00000001ff087819 */ /* 0x000fd60000011600 */
[----:B0-----:R-:W-:Y:S05]  /*01e0*/  @P0 BRA `(.L_x_1) ;  /* 0x00000000007c0947 */ /* 0x001fea0003800000 */
[----:B------:R-:W-:-:S06]  /*01f0*/  ULEA.HI UR4, UR8, 0xffffffff, URZ, 0x1f ;  /* 0xffffffff08047891 */ /* 0x000fcc000f8ff8ff */
[C---:B------:R-:W-:Y:S01]  /*0200*/  ISETP.GE.U32.AND P0, PT, R8.reuse, UR4, PT ;  /* 0x0000000408007c0c */ /* 0x040fe2000bf06070 */
[----:B------:R-:W-:-:S04]  /*0210*/  IMAD R8, R8, R11, R3 ;  /* 0x0000000b08087224 */ /* 0x000fc800078e0203 */
[----:B------:R-:W-:-:S04]  /*0220*/  IMAD R8, R11, UR8, R8 ;  /* 0x000000080b087c24 */ /* 0x000fc8000f8e0208 */
[C---:B------:R-:W-:Y:S01]  /*0230*/  VIADD R9, R8.reuse, 0x1 ;  /* 0x0000000108097836 */ /* 0x040fe20000000000 */
[----:B------:R-:W-:-:S03]  /*0240*/  IADD3 R6, P2, PT, R8, UR10, RZ ;  /* 0x0000000a08067c10 */ /* 0x000fc6000ff5e0ff */
[--C-:B------:R-:W-:Y:S02]  /*0250*/  @!P0 IMAD.IADD R10, R8, 0x1, R11.reuse ;  /* 0x00000001080a8824 */ /* 0x100fe400078e020b */
[C---:B------:R-:W-:Y:S02]  /*0260*/  @!P0 IMAD.IADD R12, R9.reuse, 0x1, R11 ;  /* 0x00000001090c8824 */ /* 0x040fe400078e020b */
[----:B------:R-:W-:Y:S01]  /*0270*/  IMAD.X R7, RZ, RZ, UR11, P2 ;  /* 0x0000000bff077e24 */ /* 0x000fe200090e06ff */
[----:B------:R-:W-:Y:S02]  /*0280*/  @!P0 IADD3 R10, P1, PT, R10, UR10, RZ ;  /* 0x0000000a0a0a8c10 */ /* 0x000fe4000ff3e0ff */
[----:B------:R-:W-:Y:S02]  /*0290*/  IADD3 R8, P2, PT, R9, UR10, RZ ;  /* 0x0000000a09087c10 */ /* 0x000fe4000ff5e0ff */
[----:B------:R-:W-:Y:S01]  /*02a0*/  @!P0 IADD3 R12, P3, PT, R12, UR10, RZ ;  /* 0x0000000a0c0c8c10 */ /* 0x000fe2000ff7e0ff */
[----:B------:R-:W-:Y:S01]  /*02b0*/  @!P0 IMAD.X R11, RZ, RZ, UR11, P1 ;  /* 0x0000000bff0b8e24 */ /* 0x000fe200088e06ff */
[----:B------:R-:W2:Y:S01]  /*02c0*/  LDG.E.U8 R6, desc[UR6][R6.64] ;  /* 0x0000000606067981 */ /* 0x000ea2000c1e1100 */
[----:B------:R-:W-:-:S02]  /*02d0*/  IMAD.X R9, RZ, RZ, UR11, P2 ;  /* 0x0000000bff097e24 */ /* 0x000fc400090e06ff */
[----:B------:R-:W-:Y:S02]  /*02e0*/  @!P0 IMAD.X R13, RZ, RZ, UR11, P3 ;  /* 0x0000000bff0d8e24 */ /* 0x000fe400098e06ff */
[----:B------:R-:W2:Y:S04]  /*02f0*/  @!P0 LDG.E.U8 R11, desc[UR6][R10.64] ;  /* 0x000000060a0b8981 */ /* 0x000ea8000c1e1100 */
[----:B------:R-:W3:Y:S04]  /*0300*/  LDG.E.U8 R5, desc[UR6][R8.64] ;  /* 0x0000000608057981 */ /* 0x000ee8000c1e1100 */
[----:B------:R-:W3:Y:S01]  /*0310*/  @!P0 LDG.E.U8 R12, desc[UR6][R12.64] ;  /* 0x000000060c0c8981 */ /* 0x000ee2000c1e1100 */
[----:B--2---:R-:W-:-:S04]  /*0320*/  @!P0 IADD3 R14, PT, PT, R6, 0x1, R11 ;  /* 0x00000001060e8810 */ /* 0x004fc80007ffe00b */
[----:B------:R-:W-:Y:S02]  /*0330*/  @!P0 LOP3.LUT R14, R14, 0xffff, RZ, 0xc0, !PT ;  /* 0x0000ffff0e0e8812 */ /* 0x000fe400078ec0ff */
[----:B---3--:R-:W-:-:S04]  /*0340*/  @!P0 IADD3 R15, PT, PT, R5, 0x1, R12 ;  /* 0x00000001050f8810 */ /* 0x008fc80007ffe00c */
[----:B------:R-:W-:Y:S02]  /*0350*/  @!P0 LOP3.LUT R15, R15, 0xffff, RZ, 0xc0, !PT ;  /* 0x0000ffff0f0f8812 */ /* 0x000fe400078ec0ff */
[----:B------:R-:W-:Y:S02]  /*0360*/  @!P0 SHF.R.U32.HI R14, RZ, 0x1, R14 ;  /* 0x00000001ff0e8819 */ /* 0x000fe4000001160e */
[----:B------:R-:W-:Y:S02]  /*0370*/  @!P0 SHF.R.U32.HI R15, RZ, 0x1, R15 ;  /* 0x00000001ff0f8819 */ /* 0x000fe4000001160f */
[----:B------:R-:W-:Y:S02]  /*0380*/  @!P0 LOP3.LUT R6, R14, 0xffff, RZ, 0xc0, !PT ;  /* 0x0000ffff0e068812 */ /* 0x000fe400078ec0ff */
[----:B------:R-:W-:-:S03]  /*0390*/  @!P0 LOP3.LUT R5, R15, 0xffff, RZ, 0xc0, !PT ;  /* 0x0000ffff0f058812 */ /* 0x000fc600078ec0ff */
[----:B------:R-:W-:Y:S02]  /*03a0*/  IMAD.SHL.U32 R6, R6, 0x1000, RZ ;  /* 0x0000100006067824 */ /* 0x000fe400078e00ff */
[----:B------:R-:W-:-:S05]  /*03b0*/  IMAD.SHL.U32 R5, R5, 0x400000, RZ ;  /* 0x0040000005057824 */ /* 0x000fca00078e00ff */
[----:B------:R-:W-:Y:S01]  /*03c0*/  LOP3.LUT R10, R5, R6, RZ, 0xfc, !PT ;  /* 0x00000006050a7212 */ /* 0x000fe200078efcff */
[----:B------:R-:W-:Y:S06]  /*03d0*/  BRA `(.L_x_2) ;  /* 0x00000000002c7947 */ /* 0x000fec0003800000 */
.L_x_1:
[----:B------:R-:W-:-:S04]  /*03e0*/  IMAD R8, R8, R11, R3 ;  /* 0x0000000b08087224 */ /* 0x000fc800078e0203 */
[----:B------:R-:W-:-:S04]  /*03f0*/  IMAD R8, R11, UR8, R8 ;  /* 0x000000080b087c24 */ /* 0x000fc8000f8e0208 */
[C---:B------:R-:W-:Y:S01]  /*0400*/  VIADD R9, R8.reuse, 0x1 ;  /* 0x0000000108097836 */ /* 0x040fe20000000000 */
[----:B------:R-:W-:-:S04]  /*0410*/  IADD3 R6, P0, PT, R8, UR10, RZ ;  /* 0x0000000a08067c10 */ /* 0x000fc8000ff1e0ff */
[----:B------:R-:W-:Y:S01]  /*0420*/  IADD3 R8, P1, PT, R9, UR10, RZ ;  /* 0x0000000a09087c10 */ /* 0x000fe2000ff3e0ff */
[----:B------:R-:W-:-:S04]  /*0430*/  IMAD.X R7, RZ, RZ, UR11, P0 ;  /* 0x0000000bff077e24 */ /* 0x000fc800080e06ff */
[----:B------:R-:W-:Y:S01]  /*0440*/  IMAD.X R9, RZ, RZ, UR11, P1 ;  /* 0x0000000bff097e24 */ /* 0x000fe200088e06ff */
[----:B------:R-:W2:Y:S05]  /*0450*/  LDG.E.U8 R6, desc[UR6][R6.64] ;  /* 0x0000000606067981 */ /* 0x000eaa000c1e1100 */
[----:B------:R-:W2:Y:S02]  /*0460*/  LDG.E.U8 R9, desc[UR6][R8.64] ;  /* 0x0000000608097981 */ /* 0x000ea4000c1e1100 */
[----:B--2---:R-:W-:-:S04]  /*0470*/  IMAD R10, R9, 0x400, R6 ;  /* 0x00000400090a7824 */ /* 0x004fc800078e0206 */
[----:B------:R-:W-:-:S07]  /*0480*/  IMAD.SHL.U32 R10, R10, 0x1000, RZ ;  /* 0x000010000a0a7824 */ /* 0x000fce00078e00ff */
.L_x_2:
[----:B------:R-:W-:Y:S05]  /*0490*/  BSYNC.RECONVERGENT B0 ;  /* 0x0000000000007941 */ /* 0x000fea0003800200 */
.L_x_0:
[----:B-----5:R-:W-:Y:S01]  /*04a0*/  IMAD.SHL.U32 R5, R2, 0x4, RZ ;  /* 0x0000000402057824 */ /* 0x020fe200078e00ff */
[--C-:B------:R-:W-:Y:S01]  /*04b0*/  SHF.R.U32.HI R2, RZ, 0xa, R10.reuse ;  /* 0x0000000aff027819 */ /* 0x100fe2000001160a */
[----:B------:R-:W-:Y:S01]  /*04c0*/  IMAD.SHL.U32 R7, R4, 0x4, RZ ;  /* 0x0000000404077824 */ /* 0x000fe200078e00ff */
[----:B------:R-:W-:Y:S01]  /*04d0*/  LEA.HI R6, R10, 0xfffffe00, RZ, 0xc ;  /* 0xfffffe000a067811 */ /* 0x000fe200078f60ff */
[----:B------:R-:W0:Y:S01]  /*04e0*/  LDCU UR4, c[0x0][0x398] ;  /* 0x00007300ff0477ac */ /* 0x000e220008000800 */
[----:B------:R-:W-:Y:S02]  /*04f0*/  LOP3.LUT R2, R2, 0x3ff, RZ, 0xc0, !PT ;  /* 0x000003ff02027812 */ /* 0x000fe400078ec0ff */
[--C-:B------:R-:W-:Y:S02]  /*0500*/  LOP3.LUT R5, R5, 0x3ff, R10.reuse, 0xf8, !PT ;  /* 0x000003ff05057812 */ /* 0x100fe400078ef80a */
[----:B------:R-:W-:Y:S01]  /*0510*/  LOP3.LUT R7, R7, 0x3ff, R10, 0xf8, !PT ;  /* 0x000003ff07077812 */ /* 0x000fe200078ef80a */
[----:B------:R-:W-:Y:S01]  /*0520*/  VIADD R2, R2, 0xfffffe00 ;  /* 0xfffffe0002027836 */ /* 0x000fe20000000000 */
[----:B------:R-:W-:-:S04]  /*0530*/  I2FP.F32.U32 R5, R5 ;  /* 0x0000000500057245 */ /* 0x000fc80000201000 */
[----:B------:R-:W-:Y:S01]  /*0540*/  I2FP.F32.S32 R8, R2 ;  /* 0x0000000200087245 */ /* 0x000fe20000201400 */
[----:B------:R-:W-:Y:S01]  /*0550*/  FMUL R5, R5, 1.1643999814987182617 ;  /* 0x3f950b0f05057820 */ /* 0x000fe20000400000 */
[----:B------:R-:W-:Y:S02]  /*0560*/  I2FP.F32.S32 R2, R6 ;  /* 0x0000000600027245 */ /* 0x000fe40000201400 */
[----:B------:R-:W-:Y:S01]  /*0570*/  I2FP.F32.U32 R6, R7 ;  /* 0x0000000700067245 */ /* 0x000fe20000201000 */
[C-C-:B------:R-:W-:Y:S01]  /*0580*/  FFMA R9, R8.reuse, -0.39179998636245727539, R5.reuse ;  /* 0xbec89a0208097823 */ /* 0x140fe20000000005 */
[----:B------:R-:W-:Y:S01]  /*0590*/  FFMA R4, R8, 2.0171999931335449219, R5 ;  /* 0x400119ce08047823 */ /* 0x000fe20000000005 */
[----:B------:R-:W-:Y:S01]  /*05a0*/  LOP3.LUT R7, RZ, 0x80000000, R2, 0xb8, !PT ;  /* 0x80000000ff077812 */ /* 0x000fe200078eb802 */
[----:B0-----:R-:W-:Y:S01]  /*05b0*/  USHF.R.U32.HI UR4, URZ, 0x2, UR4 ;  /* 0x00000002ff047899 */ /* 0x001fe20008011604 */
[----:B------:R-:W-:-:S03]  /*05c0*/  FFMA R9, R2, -0.81300002336502075195, R9 ;  /* 0xbf5020c502097823 */ /* 0x000fc60000000009 */
[----:B------:R-:W-:Y:S02]  /*05d0*/  FADD R4, R4, R7 ;  /* 0x0000000704047221 */ /* 0x000fe40000000000 */
[----:B------:R-:W-:Y:S01]  /*05e0*/  FMNMX R10, RZ, R9, !PT ;  /* 0x00000009ff0a7209 */ /* 0x000fe20007800000 */
[----:B------:R-:W-:Y:S01]  /*05f0*/  FMUL R9, R6, 1.1643999814987182617 ;  /* 0x3f950b0f06097820 */ /* 0x000fe20000400000 */
[----:B------:R-:W-:Y:S01]  /*0600*/  IMAD R3, R0, UR4, R3 ;  /* 0x0000000400037c24 */ /* 0x000fe2000f8e0203 */
[----:B------:R-:W-:Y:S02]  /*0610*/  FMNMX R4, RZ, R4, !PT ;  /* 0x00000004ff047209 */ /* 0x000fe40007800000 */
[----:B------:R-:W-:Y:S01]  /*0620*/  FMNMX R6, R10, 1023, PT ;  /* 0x447fc0000a067809 */ /* 0x000fe20003800000 */
[C-C-:B------:R-:W-:Y:S01]  /*0630*/  FFMA R10, R8.reuse, 2.0171999931335449219, R9.reuse ;  /* 0x400119ce080a7823 */ /* 0x140fe20000000009 */
[----:B------:R-:W-:Y:S01]  /*0640*/  FFMA R11, R8, -0.39179998636245727539, R9 ;  /* 0xbec89a02080b7823 */ /* 0x000fe20000000009 */
[----:B------:R-:W-:-:S02]  /*0650*/  LOP3.LUT R8, RZ, 0x80000000, R8, 0xb8, !PT ;  /* 0x80000000ff087812 */ /* 0x000fc400078eb808 */
[----:B------:R-:W-:Y:S01]  /*0660*/  FADD R10, R7, R10 ;  /* 0x0000000a070a7221 */ /* 0x000fe20000000000 */
[----:B------:R-:W-:Y:S01]  /*0670*/  FFMA R11, R2, -0.81300002336502075195, R11 ;  /* 0xbf5020c5020b7823 */ /* 0x000fe2000000000b */
[----:B------:R-:W-:Y:S01]  /*0680*/  FMNMX R4, R4, 1023, PT ;  /* 0x447fc00004047809 */ /* 0x000fe20003800000 */
[----:B------:R-:W-:Y:S01]  /*0690*/  FADD R5, R5, R8 ;  /* 0x0000000805057221 */ /* 0x000fe20000000000 */
[----:B------:R-:W-:Y:S01]  /*06a0*/  FADD R9, R8, R9 ;  /* 0x0000000908097221 */ /* 0x000fe20000000000 */
[----:B------:R-:W-:Y:S01]  /*06b0*/  FMNMX R10, RZ, R10, !PT ;  /* 0x0000000aff0a7209 */ /* 0x000fe20007800000 */
[----:B------:R-:W0:Y:S01]  /*06c0*/  F2I.U32.TRUNC.NTZ R6, R6 ;  /* 0x0000000600067305 */ /* 0x000e22000020f000 */
[C---:B------:R-:W-:Y:S01]  /*06d0*/  FFMA R5, R2.reuse, 1.5959999561309814453, R5 ;  /* 0x3fcc49ba02057823 */ /* 0x040fe20000000005 */
[----:B------:R-:W-:Y:S01]  /*06e0*/  FFMA R9, R2, 1.5959999561309814453, R9 ;  /* 0x3fcc49ba02097823 */ /* 0x000fe20000000009 */
[----:B------:R-:W-:Y:S02]  /*06f0*/  FMNMX R11, RZ, R11, !PT ;  /* 0x0000000bff0b7209 */ /* 0x000fe40007800000 */
[----:B------:R-:W-:-:S02]  /*0700*/  FMNMX R10, R10, 1023, PT ;  /* 0x447fc0000a0a7809 */ /* 0x000fc40003800000 */
[----:B------:R-:W-:Y:S01]  /*0710*/  FMNMX R5, RZ, R5, !PT ;  /* 0x00000005ff057209 */ /* 0x000fe20007800000 */
[----:B------:R1:W2:Y:S01]  /*0720*/  F2I.U32.TRUNC.NTZ R7, R4 ;  /* 0x0000000400077305 */ /* 0x0002a2000020f000 */
[----:B------:R-:W-:Y:S02]  /*0730*/  FMNMX R11, R11, 1023, PT ;  /* 0x447fc0000b0b7809 */ /* 0x000fe40003800000 */
[----:B------:R-:W-:Y:S02]  /*0740*/  FMNMX R9, RZ, R9, !PT ;  /* 0x00000009ff097209 */ /* 0x000fe40007800000 */
[----:B------:R-:W-:Y:S02]  /*0750*/  FMNMX R2, R5, 1023, PT ;  /* 0x447fc00005027809 */ /* 0x000fe40003800000 */
[----:B------:R-:W-:Y:S01]  /*0760*/  FMNMX R9, R9, 1023, PT ;  /* 0x447fc00009097809 */ /* 0x000fe20003800000 */
[----:B------:R-:W3:Y:S01]  /*0770*/  F2I.U32.TRUNC.NTZ R11, R11 ;  /* 0x0000000b000b7305 */ /* 0x000ee2000020f000 */
[----:B-1----:R-:W1:Y:S01]  /*0780*/  LDC.64 R4, c[0x0][0x390] ;  /* 0x0000e400ff047b82 */ /* 0x002e620000000a00 */
[----:B0-----:R-:W-:Y:S01]  /*0790*/  IMAD.SHL.U32 R6, R6, 0x40, RZ ;  /* 0x0000004006067824 */ /* 0x001fe200078e00ff */
[----:B--2---:R-:W-:-:S05]  /*07a0*/  SHF.R.U32.HI R7, RZ, 0x2, R7 ;  /* 0x00000002ff077819 */ /* 0x004fca0000011607 */
[----:B------:R-:W0:Y:S01]  /*07b0*/  F2I.U32.TRUNC.NTZ R10, R10 ;  /* 0x0000000a000a7305 */ /* 0x000e22000020f000 */
[----:B------:R-:W-:Y:S01]  /*07c0*/  LOP3.LUT R7, R7, 0xffff00, R6, 0xf8, !PT ;  /* 0x00ffff0007077812 */ /* 0x000fe200078ef806 */
[----:B---3--:R-:W-:-:S06]  /*07d0*/  IMAD.SHL.U32 R11, R11, 0x40, RZ ;  /* 0x000000400b0b7824 */ /* 0x008fcc00078e00ff */
[----:B------:R-:W2:Y:S01]  /*07e0*/  F2I.U32.TRUNC.NTZ R2, R2 ;  /* 0x0000000200027305 */ /* 0x000ea2000020f000 */
[----:B0-----:R-:W-:-:S07]  /*07f0*/  SHF.R.U32.HI R10, RZ, 0x2, R10 ;  /* 0x00000002ff0a7819 */ /* 0x001fce000001160a */
[----:B------:R-:W0:Y:S01]  /*0800*/  F2I.U32.TRUNC.NTZ R9, R9 ;  /* 0x0000000900097305 */ /* 0x000e22000020f000 */
[----:B------:R-:W-:Y:S01]  /*0810*/  LOP3.LUT R11, R10, 0xffff00, R11, 0xf8, !PT ;  /* 0x00ffff000a0b7812 */ /* 0x000fe200078ef80b */
[----:B--2---:R-:W-:-:S05]  /*0820*/  IMAD.SHL.U32 R2, R2, 0x4000, RZ ;  /* 0x0000400002027824 */ /* 0x004fca00078e00ff */
[----:B------:R-:W-:Y:S01]  /*0830*/  LOP3.LUT R7, R7, 0xff0000, R2, 0xf8, !PT ;  /* 0x00ff000007077812 */ /* 0x000fe200078ef802 */
[----:B0-----:R-:W-:-:S03]  /*0840*/  IMAD.SHL.U32 R0, R9, 0x4000, RZ ;  /* 0x0000400009007824 */ /* 0x001fc600078e00ff */
[----:B------:R-:W-:Y:S01]  /*0850*/  LOP3.LUT R7, R7, 0xff000000, RZ, 0xfc, !PT ;  /* 0xff00000007077812 */ /* 0x000fe200078efcff */
[C---:B------:R-:W-:Y:S02]  /*0860*/  VIADD R9, R3.reuse, 0x1 ;  /* 0x0000000103097836 */ /* 0x040fe40000000000 */
[----:B-1----:R-:W-:Y:S01]  /*0870*/  IMAD.WIDE.U32 R2, R3, 0x4, R4 ;  /* 0x0000000403027825 */ /* 0x002fe200078e0004 */
[----:B------:R-:W-:-:S03]  /*0880*/  LOP3.LUT R0, R11, 0xff0000, R0, 0xf8, !PT ;  /* 0x00ff00000b007812 */ /* 0x000fc600078ef800 */
[----:B------:R-:W-:Y:S01]  /*0890*/  IMAD.WIDE.U32 R4, R9, 0x4, R4 ;  /* 0x0000000409047825 */ /* 0x000fe200078e0004 */
[----:B------:R-:W-:Y:S01]  /*08a0*/  LOP3.LUT R9, R0, 0xff000000, RZ, 0xfc, !PT ;  /* 0xff00000000097812 */ /* 0x000fe200078efcff */
[----:B------:R-:W-:Y:S04]  /*08b0*/  STG.E desc[UR6][R2.64], R7 ;  /* 0x0000000702007986 */ /* 0x000fe8000c101906 */
[----:B------:R-:W-:Y:S01]  /*08c0*/  STG.E desc[UR6][R4.64], R9 ;  /* 0x0000000904007986 */ /* 0x000fe2000c101906 */
[----:B------:R-:W-:Y:S05]  /*08d0*/  EXIT ;  /* 0x000000000000794d */ /* 0x000fea0003800000 */
.L_x_3:
[----:B------:R-:W-:-:S00]  /*08e0*/  BRA `(.L_x_3) ;  /* 0xfffffffc00fc7947 */ /* 0x000fc0000383ffff */
[----:B------:R-:W-:-:S00]  /*08f0*/  NOP ;  /* 0x0000000000007918 */ /* 0x000fc00000000000 */
        /* <DEDUP_REMOVED lines=8> */
.L_x_68:


//--------------------- .text.draw_detections     --------------------------
	.section	.text.draw_detections,"ax",@progbits
	.align	128
        .global         draw_detections
        .type           draw_detections,@function
        .size           draw_detections,(.L_x_65 - draw_detections)
        .other          draw_detections,@"STO_CUDA_ENTRY STV_DEFAULT"
draw_detections:
.text.draw_detections:
[----:B------:R-:W-:Y:S01]  /*0000*/  LDC R1, c[0x0][0x37c] ;  /* 0x0000df00ff017b82 */ /* 0x000fe20000000800 */
[----:B------:R-:W0:Y:S01]  /*0010*/  S2R R7, SR_CTAID.Y ;  /* 0x0000000000077919 */ /* 0x000e220000002600 */
[----:B------:R-:W1:Y:S01]  /*0020*/  LDCU UR4, c[0x0][0x360] ;  /* 0x00006c00ff0477ac */ /* 0x000e620008000800 */
[----:B------:R-:W0:Y:S01]  /*0030*/  S2R R2, SR_TID.Y ;  /* 0x0000000000027919 */ /* 0x000e220000002200 */
[----:B------:R-:W0:Y:S01]  /*0040*/  LDCU UR5, c[0x0][0x364] ;  /* 0x00006c80ff0577ac */ /* 0x000e220008000800 */
[----:B------:R-:W1:Y:S01]  /*0050*/  S2R R0, SR_CTAID.X ;  /* 0x0000000000007919 */ /* 0x000e620000002500 */
[----:B------:R-:W2:Y:S01]  /*0060*/  LDCU UR7, c[0x0][0x3b0] ;  /* 0x00007600ff0777ac */ /* 0x000ea20008000800 */
[----:B------:R-:W1:Y:S01]  /*0070*/  S2R R3, SR_TID.X ;  /* 0x0000000000037919 */ /* 0x000e620000002100 */
[----:B------:R-:W3:Y:S01]  /*0080*/  LDCU UR6, c[0x0][0x3a0] ;  /* 0x00007400ff0677ac */ /* 0x000ee20008000800 */
[----:B0-----:R-:W-:-:S05]  /*0090*/  IMAD R7, R7, UR5, R2 ;  /* 0x0000000507077c24 */ /* 0x001fca000f8e0202 */
[----:B--2---:R-:W-:Y:S01]  /*00a0*/  ISETP.GE.U32.AND P0, PT, R7, UR7, PT ;  /* 0x0000000707007c0c */ /* 0x004fe2000bf06070 */
[----:B-1----:R-:W-:-:S04]  /*00b0*/  IMAD R0, R0, UR4, R3 ;  /* 0x0000000400007c24 */ /* 0x002fc8000f8e0203 */
[----:B---3--:R-:W-:Y:S01]  /*00c0*/  IMAD R5, R7, UR6, R0 ;  /* 0x0000000607057c24 */ /* 0x008fe2000f8e0200 */
[----:B------:R-:W-:-:S13]  /*00d0*/  ISETP.GE.U32.OR P0, PT, R0, UR6, P0 ;  /* 0x0000000600007c0c */ /* 0x000fda0008706470 */
[----:B------:R-:W-:Y:S05]  /*00e0*/  @P0 EXIT ;  /* 0x000000000000094d */ /* 0x000fea0003800000 */
[----:B------:R-:W0:Y:S01]  /*00f0*/  LDC.64 R2, c[0x0][0x398] ;  /* 0x0000e600ff027b82 */ /* 0x000e220000000a00 */
[----:B------:R-:W1:Y:S01]  /*0100*/  LDCU.64 UR6, c[0x0][0x358] ;  /* 0x00006b00ff0677ac */ /* 0x000e620008000a00 */
[----:B0-----:R-:W-:-:S06]  /*0110*/  IMAD.WIDE.U32 R2, R5, 0x4, R2 ;  /* 0x0000000405027825 */ /* 0x001fcc00078e0002 */
[----:B-1----:R-:W2:Y:S01]  /*0120*/  LDG.E R2, desc[UR6][R2.64] ;  /* 0x0000000602027981 */ /* 0x002ea2000c1e1900 */
[----:B------:R-:W-:Y:S01]  /*0130*/  UMOV UR4, 0xd2f1a9fc ;  /* 0xd2f1a9fc00047882 */ /* 0x000fe20000000000 */
[----:B------:R-:W-:Y:S01]  /*0140*/  UMOV UR5, 0x3f50624d ;  /* 0x3f50624d00057882 */ /* 0x000fe20000000000 */
[----:B--2---:R-:W0:Y:S02]  /*0150*/  F2F.F64.F32 R4, R2 ;  /* 0x0000000200047310 */ /* 0x004e240000201800 */
[----:B0-----:R-:W-:-:S14]  /*0160*/  DSETP.GT.AND P0, PT, R4, UR4, PT ;  /* 0x0000000404007e2a */ /* 0x001fdc000bf04000 */
[----:B------:R-:W-:Y:S05]  /*0170*/  @!P0 EXIT ;  /* 0x000000000000894d */ /* 0x000fea0003800000 */
[----:B------:R-:W0:Y:S08]  /*0180*/  LDC.64 R4, c[0x0][0x3a8] ;  /* 0x0000ea00ff047b82 */ /* 0x000e300000000a00 */
[----:B------:R-:W1:Y:S01]  /*0190*/  LDC R9, c[0x0][0x3b4] ;  /* 0x0000ed00ff097b82 */ /* 0x000e620000000800 */
[----:B0-----:R-:W-:-:S05]  /*01a0*/  IMAD.WIDE.U32 R4, R7, 0x10, R4 ;  /* 0x0000001007047825 */ /* 0x001fca00078e0004 */
[----:B------:R-:W2:Y:S04]  /*01b0*/  LDG.E R6, desc[UR6][R4.64] ;  /* 0x0000000604067981 */ /* 0x000ea8000c1e1900 */
[----:B------:R-:W2:Y:S01]  /*01c0*/  LDG.E R7, desc[UR6][R4.64+0x8] ;  /* 0x0000080604077981 */ /* 0x000ea2000c1e1900 */
[----:B-1----:R-:W0:Y:S01]  /*01d0*/  MUFU.RCP R2, R9 ;  /* 0x0000000900027308 */ /* 0x002e220000001000 */
[----:B------:R-:W-:Y:S01]  /*01e0*/  BSSY.RECONVERGENT B0, `(.L_x_4) ;  /* 0x000000e000007945 */ /* 0x000fe20003800200 */
[----:B0-----:R-:W-:-:S04]  /*01f0*/  FFMA R3, R2, -R9, 1 ;  /* 0x3f80000002037423 */ /* 0x001fc80000000809 */
[----:B------:R-:W-:Y:S01]  /*0200*/  FFMA R3, R2, R3, R2 ;  /* 0x0000000302037223 */ /* 0x000fe20000000002 */
[----:B--2---:R-:W-:-:S04]  /*0210*/  FFMA R0, R7, -0.5, R6 ;  /* 0xbf00000007007823 */ /* 0x004fc80000000006 */
[----:B------:R-:W0:Y:S01]  /*0220*/  FCHK P0, R0, R9 ;  /* 0x0000000900007302 */ /* 0x000e220000000000 */
[----:B------:R-:W-:-:S04]  /*0230*/  FFMA R2, R0, R3, RZ ;  /* 0x0000000300027223 */ /* 0x000fc800000000ff */
[----:B------:R-:W-:-:S04]  /*0240*/  FFMA R8, R2, -R9, R0 ;  /* 0x8000000902087223 */ /* 0x000fc80000000000 */
[----:B------:R-:W-:Y:S01]  /*0250*/  FFMA R2, R3, R8, R2 ;  /* 0x0000000803027223 */ /* 0x000fe20000000002 */
[----:B0-----:R-:W-:Y:S06]  /*0260*/  @!P0 BRA `(.L_x_5) ;  /* 0x0000000000148947 */ /* 0x001fec0003800000 */
[----:B------:R-:W0:Y:S01]  /*0270*/  LDCU UR4, c[0x0][0x3b4] ;  /* 0x00007680ff0477ac */ /* 0x000e220008000800 */
[----:B------:R-:W-:Y:S01]  /*0280*/  MOV R10, 0x2b0 ;  /* 0x000002b0000a7802 */ /* 0x000fe20000000f00 */
[----:B0-----:R-:W-:-:S07]  /*0290*/  IMAD.U32 R3, RZ, RZ, UR4 ;  /* 0x00000004ff037e24 */ /* 0x001fce000f8e00ff */
[----:B------:R-:W-:Y:S05]  /*02a0*/  CALL.REL.NOINC `($__internal_0_$__cuda_sm3x_div_rn_noftz_f32_slowpath) ;  /* 0x0000000400347944 */ /* 0x000fea0003c00000 */
[----:B------:R-:W-:-:S07]  /*02b0*/  IMAD.MOV.U32 R2, RZ, RZ, R0 ;  /* 0x000000ffff027224 */ /* 0x000fce00078e0000 */
.L_x_5:
[----:B------:R-:W-:Y:S05]  /*02c0*/  BSYNC.RECONVERGENT B0 ;  /* 0x0000000000007941 */ /* 0x000fea0003800200 */
.L_x_4:
[----:B------:R-:W0:Y:S01]  /*02d0*/  LDC R8, c[0x0][0x3b4] ;  /* 0x0000ed00ff087b82 */ /* 0x000e220000000800 */
[----:B------:R-:W-:Y:S01]  /*02e0*/  FFMA R7, R7, 0.5, R6 ;  /* 0x3f00000007077823 */ /* 0x000fe20000000006 */
[----:B------:R-:W-:Y:S01]  /*02f0*/  F2I.U32.TRUNC.NTZ R2, R2 ;  /* 0x0000000200027305 */ /* 0x000fe2000020f000 */
[----:B------:R-:W-:Y:S07]  /*0300*/  BSSY.RECONVERGENT B0, `(.L_x_6) ;  /* 0x000000f000007945 */ /* 0x000fee0003800200 */
[----:B0-----:R-:W0:Y:S08]  /*0310*/  MUFU.RCP R3, R8 ;  /* 0x0000000800037308 */ /* 0x001e300000001000 */
[----:B------:R-:W1:Y:S01]  /*0320*/  FCHK P0, R7, R8 ;  /* 0x0000000807007302 */ /* 0x000e620000000000 */
[----:B0-----:R-:W-:-:S04]  /*0330*/  FFMA R0, R3, -R8, 1 ;  /* 0x3f80000003007423 */ /* 0x001fc80000000808 */
[----:B------:R-:W-:-:S04]  /*0340*/  FFMA R0, R3, R0, R3 ;  /* 0x0000000003007223 */ /* 0x000fc80000000003 */
[----:B------:R-:W-:-:S04]  /*0350*/  FFMA R6, R0, R7, RZ ;  /* 0x0000000700067223 */ /* 0x000fc800000000ff */
[----:B------:R-:W-:-:S04]  /*0360*/  FFMA R3, R6, -R8, R7 ;  /* 0x8000000806037223 */ /* 0x000fc80000000007 */
[----:B------:R-:W-:Y:S01]  /*0370*/  FFMA R6, R0, R3, R6 ;  /* 0x0000000300067223 */ /* 0x000fe20000000006 */
[----:B-1----:R-:W-:Y:S06]  /*0380*/  @!P0 BRA `(.L_x_7) ;  /* 0x0000000000188947 */ /* 0x002fec0003800000 */
[----:B------:R-:W0:Y:S01]  /*0390*/  LDCU UR4, c[0x0][0x3b4] ;  /* 0x00007680ff0477ac */ /* 0x000e220008000800 */
[----:B------:R-:W-:Y:S01]  /*03a0*/  IMAD.MOV.U32 R0, RZ, RZ, R7 ;  /* 0x000000ffff007224 */ /* 0x000fe200078e0007 */
[----:B------:R-:W-:Y:S02]  /*03b0*/  MOV R10, 0x3e0 ;  /* 0x000003e0000a7802 */ /* 0x000fe40000000f00 */
[----:B0-----:R-:W-:-:S07]  /*03c0*/  MOV R3, UR4 ;  /* 0x0000000400037c02 */ /* 0x001fce0008000f00 */
[----:B------:R-:W-:Y:S05]  /*03d0*/  CALL.REL.NOINC `($__internal_0_$__cuda_sm3x_div_rn_noftz_f32_slowpath) ;  /* 0x0000000000e87944 */ /* 0x000fea0003c00000 */
[----:B------:R-:W-:-:S07]  /*03e0*/  IMAD.MOV.U32 R6, RZ, RZ, R0 ;  /* 0x000000ffff067224 */ /* 0x000fce00078e0000 */
.L_x_7:
[----:B------:R-:W-:Y:S05]  /*03f0*/  BSYNC.RECONVERGENT B0 ;  /* 0x0000000000007941 */ /* 0x000fea0003800200 */
.L_x_6:
[----:B------:R-:W2:Y:S01]  /*0400*/  LDG.E R7, desc[UR6][R4.64+0x4] ;  /* 0x0000040604077981 */ /* 0x000ea2000c1e1900 */
[----:B------:R-:W0:Y:S03]  /*0410*/  LDC R11, c[0x0][0x3b8] ;  /* 0x0000ee00ff0b7b82 */ /* 0x000e260000000800 */
[----:B------:R-:W2:Y:S01]  /*0420*/  LDG.E R8, desc[UR6][R4.64+0xc] ;  /* 0x00000c0604087981 */ /* 0x000ea2000c1e1900 */
[----:B------:R-:W-:Y:S01]  /*0430*/  F2I.U32.TRUNC.NTZ R6, R6 ;  /* 0x0000000600067305 */ /* 0x000fe2000020f000 */
[----:B------:R-:W-:Y:S07]  /*0440*/  BSSY.RECONVERGENT B0, `(.L_x_8) ;  /* 0x000000f000007945 */ /* 0x000fee0003800200 */
[----:B0-----:R-:W0:Y:S02]  /*0450*/  MUFU.RCP R3, R11 ;  /* 0x0000000b00037308 */ /* 0x001e240000001000 */
        /* <DEDUP_REMOVED lines=13> */
.L_x_9:
[----:B------:R-:W-:Y:S05]  /*0530*/  BSYNC.RECONVERGENT B0 ;  /* 0x0000000000007941 */ /* 0x000fea0003800200 */
.L_x_8:
        /* <DEDUP_REMOVED lines=13> */
[----:B------:R-:W-:Y:S02]  /*0610*/  MOV R0, R7 ;  /* 0x0000000700007202 */ /* 0x000fe40000000f00 */
[----:B------:R-:W-:Y:S01]  /*0620*/  MOV R10, 0x650 ;  /* 0x00000650000a7802 */ /* 0x000fe20000000f00 */
[----:B0-----:R-:W-:-:S07]  /*0630*/  IMAD.U32 R3, RZ, RZ, UR4 ;  /* 0x00000004ff037e24 */ /* 0x001fce000f8e00ff */
[----:B------:R-:W-:Y:S05]  /*0640*/  CALL.REL.NOINC `($__internal_0_$__cuda_sm3x_div_rn_noftz_f32_slowpath) ;  /* 0x00000000004c7944 */ /* 0x000fea0003c00000 */
.L_x_11:
[----:B------:R-:W-:Y:S05]  /*0650*/  BSYNC.RECONVERGENT B0 ;  /* 0x0000000000007941 */ /* 0x000fea0003800200 */
.L_x_10:
[----:B------:R-:W0:Y:S01]  /*0660*/  LDCU.128 UR8, c[0x0][0x380] ;  /* 0x00007000ff0877ac */ /* 0x000e220008000c00 */
[----:B------:R-:W1:Y:S01]  /*0670*/  F2I.U32.TRUNC.NTZ R0, R0 ;  /* 0x0000000000007305 */ /* 0x000e62000020f000 */
[----:B------:R-:W2:Y:S01]  /*0680*/  LDCU UR5, c[0x0][0x390] ;  /* 0x00007200ff0577ac */ /* 0x000ea20008000800 */
[----:B0-----:R-:W-:Y:S02]  /*0690*/  UIADD3 UR4, UPT, UPT, UR11, -0x3, URZ ;  /* 0xfffffffd0b047890 */ /* 0x001fe4000fffe0ff */
[----:B--2---:R-:W-:-:S04]  /*06a0*/  UIADD3 UR5, UPT, UPT, UR5, -0x3, URZ ;  /* 0xfffffffd05057890 */ /* 0x004fc8000fffe0ff */
[----:B------:R-:W-:Y:S02]  /*06b0*/  VIMNMX.U32 R2, PT, PT, R2, UR4, PT ;  /* 0x0000000402027c48 */ /* 0x000fe4000bfe0000 */
[----:B------:R-:W-:Y:S02]  /*06c0*/  VIMNMX.U32 R6, PT, PT, R6, UR4, PT ;  /* 0x0000000406067c48 */ /* 0x000fe4000bfe0000 */
[----:B------:R-:W-:Y:S02]  /*06d0*/  VIMNMX.U32 R3, PT, PT, R4, UR5, PT ;  /* 0x0000000504037c48 */ /* 0x000fe4000bfe0000 */
[----:B-1----:R-:W-:-:S03]  /*06e0*/  VIMNMX.U32 R5, PT, PT, R0, UR5, PT ;  /* 0x0000000500057c48 */ /* 0x002fc6000bfe0000 */
[----:B------:R-:W-:Y:S02]  /*06f0*/  IMAD R2, R3, UR10, R2 ;  /* 0x0000000a03027c24 */ /* 0x000fe4000f8e0202 */
[----:B------:R-:W-:-:S03]  /*0700*/  IMAD R5, R5, UR10, R6 ;  /* 0x0000000a05057c24 */ /* 0x000fc6000f8e0206 */
[----:B------:R-:W-:Y:S02]  /*0710*/  IADD3 R2, P0, PT, R2, UR8, RZ ;  /* 0x0000000802027c10 */ /* 0x000fe4000ff1e0ff */
[----:B------:R-:W-:-:S03]  /*0720*/  IADD3 R4, P1, PT, R5, UR8, RZ ;  /* 0x0000000805047c10 */ /* 0x000fc6000ff3e0ff */
[----:B------:R-:W-:Y:S01]  /*0730*/  IMAD.X R3, RZ, RZ, UR9, P0 ;  /* 0x00000009ff037e24 */ /* 0x000fe200080e06ff */
[----:B------:R-:W-:-:S04]  /*0740*/  IADD3.X R5, PT, PT, RZ, UR9, RZ, P1, !PT ;  /* 0x00000009ff057c10 */ /* 0x000fc80008ffe4ff */
[----:B------:R-:W-:Y:S04]  /*0750*/  STG.E.U8 desc[UR6][R2.64], RZ ;  /* 0x000000ff02007986 */ /* 0x000fe8000c101106 */
[----:B------:R-:W-:Y:S01]  /*0760*/  STG.E.U8 desc[UR6][R4.64], RZ ;  /* 0x000000ff04007986 */ /* 0x000fe2000c101106 */
[----:B------:R-:W-:Y:S05]  /*0770*/  EXIT ;  /* 0x000000000000794d */ /* 0x000fea0003800000 */
        .weak           $__internal_0_$__cuda_sm3x_div_rn_noftz_f32_slowpath
        .type           $__internal_0_$__cuda_sm3x_div_rn_noftz_f32_slowpath,@function
        .size           $__internal_0_$__cuda_sm3x_div_rn_noftz_f32_slowpath,(.L_x_65 - $__internal_0_$__cuda_sm3x_div_rn_noftz_f32_slowpath)
$__internal_0_$__cuda_sm3x_div_rn_noftz_f32_slowpath:
[----:B------:R-:W-:Y:S01]  /*0780*/  SHF.R.U32.HI R11, RZ, 0x17, R3 ;  /* 0x00000017ff0b7819 */ /* 0x000fe20000011603 */
[----:B------:R-:W-:Y:S01]  /*0790*/  BSSY.RECONVERGENT B1, `(.L_x_12) ;  /* 0x0000062000017945 */ /* 0x000fe20003800200 */
[----:B------:R-:W-:Y:S02]  /*07a0*/  SHF.R.U32.HI R9, RZ, 0x17, R0 ;  /* 0x00000017ff097819 */ /* 0x000fe40000011600 */
[----:B------:R-:W-:Y:S02]  /*07b0*/  LOP3.LUT R11, R11, 0xff, RZ, 0xc0, !PT ;  /* 0x000000ff0b0b7812 */ /* 0x000fe400078ec0ff */
[----:B------:R-:W-:-:S03]  /*07c0*/  LOP3.LUT R14, R9, 0xff, RZ, 0xc0, !PT ;  /* 0x000000ff090e7812 */ /* 0x000fc600078ec0ff */
[----:B------:R-:W-:Y:S02]  /*07d0*/  VIADD R13, R11, 0xffffffff ;  /* 0xffffffff0b0d7836 */ /* 0x000fe40000000000 */
[----:B------:R-:W-:-:S03]  /*07e0*/  VIADD R12, R14, 0xffffffff ;  /* 0xffffffff0e0c7836 */ /* 0x000fc60000000000 */
[----:B------:R-:W-:-:S04]  /*07f0*/  ISETP.GT.U32.AND P0, PT, R13, 0xfd, PT ;  /* 0x000000fd0d00780c */ /* 0x000fc80003f04070 */
[----:B------:R-:W-:-:S13]  /*0800*/  ISETP.GT.U32.OR P0, PT, R12, 0xfd, P0 ;  /* 0x000000fd0c00780c */ /* 0x000fda0000704470 */
[----:B------:R-:W-:Y:S01]  /*0810*/  @!P0 MOV R9, RZ ;  /* 0x000000ff00098202 */ /* 0x000fe20000000f00 */
[----:B------:R-:W-:Y:S06]  /*0820*/  @!P0 BRA `(.L_x_13) ;  /* 0x00000000005c8947 */ /* 0x000fec0003800000 */
[----:B------:R-:W-:Y:S02]  /*0830*/  FSETP.GTU.FTZ.AND P0, PT, |R0|, +INF , PT ;  /* 0x7f8000000000780b */ /* 0x000fe40003f1c200 */
[----:B------:R-:W-:-:S04]  /*0840*/  FSETP.GTU.FTZ.AND P1, PT, |R3|, +INF , PT ;  /* 0x7f8000000300780b */ /* 0x000fc80003f3c200 */
[----:B------:R-:W-:-:S13]  /*0850*/  PLOP3.LUT P0, PT, P0, P1, PT, 0xf8, 0x8f ;  /* 0x00000000008f781c */ /* 0x000fda0000703f70 */
[----:B------:R-:W-:Y:S05]  /*0860*/  @P0 BRA `(.L_x_14) ;  /* 0x00000004004c0947 */ /* 0x000fea0003800000 */
[----:B------:R-:W-:-:S13]  /*0870*/  LOP3.LUT P0, RZ, R3, 0x7fffffff, R0, 0xc8, !PT ;  /* 0x7fffffff03ff7812 */ /* 0x000fda000780c800 */
[----:B------:R-:W-:Y:S05]  /*0880*/  @!P0 BRA `(.L_x_15) ;  /* 0x00000004003c8947 */ /* 0x000fea0003800000 */
[C---:B------:R-:W-:Y:S02]  /*0890*/  FSETP.NEU.FTZ.AND P2, PT, |R0|.reuse, +INF , PT ;  /* 0x7f8000000000780b */ /* 0x040fe40003f5d200 */
[----:B------:R-:W-:Y:S02]  /*08a0*/  FSETP.NEU.FTZ.AND P1, PT, |R3|, +INF , PT ;  /* 0x7f8000000300780b */ /* 0x000fe40003f3d200 */
[----:B------:R-:W-:-:S11]  /*08b0*/  FSETP.NEU.FTZ.AND P0, PT, |R0|, +INF , PT ;  /* 0x7f8000000000780b */ /* 0x000fd60003f1d200 */
[----:B------:R-:W-:Y:S05]  /*08c0*/  @!P1 BRA !P2, `(.L_x_15) ;  /* 0x00000004002c9947 */ /* 0x000fea0005000000 */
[----:B------:R-:W-:-:S04]  /*08d0*/  LOP3.LUT P2, RZ, R0, 0x7fffffff, RZ, 0xc0, !PT ;  /* 0x7fffffff00ff7812 */ /* 0x000fc8000784c0ff */
[----:B------:R-:W-:-:S13]  /*08e0*/  PLOP3.LUT P1, PT, P1, P2, PT, 0x2f, 0xf2 ;  /* 0x0000000000f2781c */ /* 0x000fda0000f24577 */
[----:B------:R-:W-:Y:S05]  /*08f0*/  @P1 BRA `(.L_x_16) ;  /* 0x0000000400181947 */ /* 0x000fea0003800000 */
[----:B------:R-:W-:-:S04]  /*0900*/  LOP3.LUT P1, RZ, R3, 0x7fffffff, RZ, 0xc0, !PT ;  /* 0x7fffffff03ff7812 */ /* 0x000fc8000782c0ff */
[----:B------:R-:W-:-:S13]  /*0910*/  PLOP3.LUT P0, PT, P0, P1, PT, 0x2f, 0xf2 ;  /* 0x0000000000f2781c */ /* 0x000fda0000702577 */
[----:B------:R-:W-:Y:S05]  /*0920*/  @P0 BRA `(.L_x_17) ;  /* 0x0000000400000947 */ /* 0x000fea0003800000 */
[----:B------:R-:W-:Y:S02]  /*0930*/  ISETP.GE.AND P0, PT, R12, RZ, PT ;  /* 0x000000ff0c00720c */ /* 0x000fe40003f06270 */
[----:B------:R-:W-:-:S11]  /*0940*/  ISETP.GE.AND P1, PT, R13, RZ, PT ;  /* 0x000000ff0d00720c */ /* 0x000fd60003f26270 */
[----:B------:R-:W-:Y:S02]  /*0950*/  @P0 IMAD.MOV.U32 R9, RZ, RZ, RZ ;  /* 0x000000ffff090224 */ /* 0x000fe400078e00ff */
[----:B------:R-:W-:Y:S01]  /*0960*/  @!P0 FFMA R0, R0, 1.84467440737095516160e+19, RZ ;  /* 0x5f80000000008823 */ /* 0x000fe200000000ff */
[----:B------:R-:W-:Y:S02]  /*0970*/  @!P0 IMAD.MOV.U32 R9, RZ, RZ, -0x40 ;  /* 0xffffffc0ff098424 */ /* 0x000fe400078e00ff */
[----:B------:R-:W-:-:S03]  /*0980*/  @!P1 FFMA R3, R3, 1.84467440737095516160e+19, RZ ;  /* 0x5f80000003039823 */ /* 0x000fc600000000ff */
[----:B------:R-:W-:-:S07]  /*0990*/  @!P1 IADD3 R9, PT, PT, R9, 0x40, RZ ;  /* 0x0000004009099810 */ /* 0x000fce0007ffe0ff */
.L_x_13:
[----:B------:R-:W-:Y:S01]  /*09a0*/  LEA R12, R11, 0xc0800000, 0x17 ;  /* 0xc08000000b0c7811 */ /* 0x000fe200078eb8ff */
[----:B------:R-:W-:Y:S04]  /*09b0*/  BSSY.RECONVERGENT B2, `(.L_x_18) ;  /* 0x0000036000027945 */ /* 0x000fe80003800200 */
[----:B------:R-:W-:Y:S02]  /*09c0*/  IMAD.IADD R13, R3, 0x1, -R12 ;  /* 0x00000001030d7824 */ /* 0x000fe400078e0a0c */
[----:B------:R-:W-:Y:S02]  /*09d0*/  VIADD R12, R14, 0xffffff81 ;  /* 0xffffff810e0c7836 */ /* 0x000fe40000000000 */
[----:B------:R-:W0:Y:S01]  /*09e0*/  MUFU.RCP R3, R13 ;  /* 0x0000000d00037308 */ /* 0x000e220000001000 */
[----:B------:R-:W-:Y:S01]  /*09f0*/  FADD.FTZ R15, -R13, -RZ ;  /* 0x800000ff0d0f7221 */ /* 0x000fe20000010100 */
[C---:B------:R-:W-:Y:S01]  /*0a00*/  IMAD R0, R12.reuse, -0x800000, R0 ;  /* 0xff8000000c007824 */ /* 0x040fe200078e0200 */
[----:B------:R-:W-:-:S04]  /*0a10*/  IADD3 R12, PT, PT, R12, 0x7f, -R11 ;  /* 0x0000007f0c0c7810 */ /* 0x000fc80007ffe80b */
[----:B------:R-:W-:Y:S01]  /*0a20*/  IADD3 R12, PT, PT, R12, R9, RZ ;  /* 0x000000090c0c7210 */ /* 0x000fe20007ffe0ff */
[----:B0-----:R-:W-:-:S04]  /*0a30*/  FFMA R14, R3, R15, 1 ;  /* 0x3f800000030e7423 */ /* 0x001fc8000000000f */
[----:B------:R-:W-:-:S04]  /*0a40*/  FFMA R3, R3, R14, R3 ;  /* 0x0000000e03037223 */ /* 0x000fc80000000003 */
[----:B------:R-:W-:-:S04]  /*0a50*/  FFMA R14, R0, R3, RZ ;  /* 0x00000003000e7223 */ /* 0x000fc800000000ff */
[----:B------:R-:W-:-:S04]  /*0a60*/  FFMA R16, R15, R14, R0 ;  /* 0x0000000e0f107223 */ /* 0x000fc80000000000 */
[----:B------:R-:W-:-:S04]  /*0a70*/  FFMA R16, R3, R16, R14 ;  /* 0x0000001003107223 */ /* 0x000fc8000000000e */
[----:B------:R-:W-:-:S04]  /*0a80*/  FFMA R15, R15, R16, R0 ;  /* 0x000000100f0f7223 */ /* 0x000fc80000000000 */
[----:B------:R-:W-:-:S05]  /*0a90*/  FFMA R0, R3, R15, R16 ;  /* 0x0000000f03007223 */ /* 0x000fca0000000010 */
[----:B------:R-:W-:-:S04]  /*0aa0*/  SHF.R.U32.HI R11, RZ, 0x17, R0 ;  /* 0x00000017ff0b7819 */ /* 0x000fc80000011600 */
[----:B------:R-:W-:-:S05]  /*0ab0*/  LOP3.LUT R11, R11, 0xff, RZ, 0xc0, !PT ;  /* 0x000000ff0b0b7812 */ /* 0x000fca00078ec0ff */
[----:B------:R-:W-:-:S04]  /*0ac0*/  IMAD.IADD R13, R11, 0x1, R12 ;  /* 0x000000010b0d7824 */ /* 0x000fc800078e020c */
[----:B------:R-:W-:-:S05]  /*0ad0*/  VIADD R9, R13, 0xffffffff ;  /* 0xffffffff0d097836 */ /* 0x000fca0000000000 */
[----:B------:R-:W-:-:S13]  /*0ae0*/  ISETP.GE.U32.AND P0, PT, R9, 0xfe, PT ;  /* 0x000000fe0900780c */ /* 0x000fda0003f06070 */
[----:B------:R-:W-:Y:S05]  /*0af0*/  @!P0 BRA `(.L_x_19) ;  /* 0x0000000000808947 */ /* 0x000fea0003800000 */
[----:B------:R-:W-:-:S13]  /*0b00*/  ISETP.GT.AND P0, PT, R13, 0xfe, PT ;  /* 0x000000fe0d00780c */ /* 0x000fda0003f04270 */
[----:B------:R-:W-:Y:S05]  /*0b10*/  @P0 BRA `(.L_x_20) ;  /* 0x00000000006c0947 */ /* 0x000fea0003800000 */
[----:B------:R-:W-:-:S13]  /*0b20*/  ISETP.GE.AND P0, PT, R13, 0x1, PT ;  /* 0x000000010d00780c */ /* 0x000fda0003f06270 */
[----:B------:R-:W-:Y:S05]  /*0b30*/  @P0 BRA `(.L_x_21) ;  /* 0x0000000000740947 */ /* 0x000fea0003800000 */
[----:B------:R-:W-:Y:S02]  /*0b40*/  ISETP.GE.AND P0, PT, R13, -0x18, PT ;  /* 0xffffffe80d00780c */ /* 0x000fe40003f06270 */
[----:B------:R-:W-:-:S11]  /*0b50*/  LOP3.LUT R0, R0, 0x80000000, RZ, 0xc0, !PT ;  /* 0x8000000000007812 */ /* 0x000fd600078ec0ff */
[----:B------:R-:W-:Y:S05]  /*0b60*/  @!P0 BRA `(.L_x_21) ;  /* 0x0000000000688947 */ /* 0x000fea0003800000 */
[-CC-:B------:R-:W-:Y:S01]  /*0b70*/  FFMA.RZ R9, R3, R15.reuse, R16.reuse ;  /* 0x0000000f03097223 */ /* 0x180fe2000000c010 */
[----:B------:R-:W-:Y:S01]  /*0b80*/  IADD3 R14, PT, PT, R13, 0x20, RZ ;  /* 0x000000200d0e7810 */ /* 0x000fe20007ffe0ff */
[-CC-:B------:R-:W-:Y:S01]  /*0b90*/  FFMA.RM R12, R3, R15.reuse, R16.reuse ;  /* 0x0000000f030c7223 */ /* 0x180fe20000004010 */
[----:B------:R-:W-:Y:S02]  /*0ba0*/  ISETP.NE.AND P2, PT, R13, RZ, PT ;  /* 0x000000ff0d00720c */ /* 0x000fe40003f45270 */
[----:B------:R-:W-:Y:S01]  /*0bb0*/  LOP3.LUT R11, R9, 0x7fffff, RZ, 0xc0, !PT ;  /* 0x007fffff090b7812 */ /* 0x000fe200078ec0ff */
[----:B------:R-:W-:Y:S01]  /*0bc0*/  FFMA.RP R9, R3, R15, R16 ;  /* 0x0000000f03097223 */ /* 0x000fe20000008010 */
[----:B------:R-:W-:Y:S01]  /*0bd0*/  IMAD.MOV R3, RZ, RZ, -R13 ;  /* 0x000000ffff037224 */ /* 0x000fe200078e0a0d */
[----:B------:R-:W-:Y:S02]  /*0be0*/  ISETP.NE.AND P1, PT, R13, RZ, PT ;  /* 0x000000ff0d00720c */ /* 0x000fe40003f25270 */
[----:B------:R-:W-:-:S02]  /*0bf0*/  LOP3.LUT R11, R11, 0x800000, RZ, 0xfc, !PT ;  /* 0x008000000b0b7812 */ /* 0x000fc400078efcff */
[----:B------:R-:W-:Y:S02]  /*0c00*/  FSETP.NEU.FTZ.AND P0, PT, R9, R12, PT ;  /* 0x0000000c0900720b */ /* 0x000fe40003f1d000 */
[----:B------:R-:W-:Y:S02]  /*0c10*/  SHF.L.U32 R14, R11, R14, RZ ;  /* 0x0000000e0b0e7219 */ /* 0x000fe400000006ff */
[----:B------:R-:W-:Y:S02]  /*0c20*/  SEL R12, R3, RZ, P2 ;  /* 0x000000ff030c7207 */ /* 0x000fe40001000000 */
[----:B------:R-:W-:Y:S02]  /*0c30*/  ISETP.NE.AND P1, PT, R14, RZ, P1 ;  /* 0x000000ff0e00720c */ /* 0x000fe40000f25270 */
[----:B------:R-:W-:Y:S02]  /*0c40*/  SHF.R.U32.HI R12, RZ, R12, R11 ;  /* 0x0000000cff0c7219 */ /* 0x000fe4000001160b */
[----:B------:R-:W-:-:S02]  /*0c50*/  PLOP3.LUT P0, PT, P0, P1, PT, 0xf8, 0x8f ;  /* 0x00000000008f781c */ /* 0x000fc40000703f70 */
[----:B------:R-:W-:Y:S02]  /*0c60*/  SHF.R.U32.HI R14, RZ, 0x1, R12 ;  /* 0x00000001ff0e7819 */ /* 0x000fe4000001160c */
[----:B------:R-:W-:-:S04]  /*0c70*/  SEL R3, RZ, 0x1, !P0 ;  /* 0x00000001ff037807 */ /* 0x000fc80004000000 */
[----:B------:R-:W-:-:S04]  /*0c80*/  LOP3.LUT R3, R3, 0x1, R14, 0xf8, !PT ;  /* 0x0000000103037812 */ /* 0x000fc800078ef80e */
[----:B------:R-:W-:-:S05]  /*0c90*/  LOP3.LUT R3, R3, R12, RZ, 0xc0, !PT ;  /* 0x0000000c03037212 */ /* 0x000fca00078ec0ff */
[----:B------:R-:W-:-:S05]  /*0ca0*/  IMAD.IADD R3, R14, 0x1, R3 ;  /* 0x000000010e037824 */ /* 0x000fca00078e0203 */
[----:B------:R-:W-:Y:S01]  /*0cb0*/  LOP3.LUT R0, R3, R0, RZ, 0xfc, !PT ;  /* 0x0000000003007212 */ /* 0x000fe200078efcff */
[----:B------:R-:W-:Y:S06]  /*0cc0*/  BRA `(.L_x_21) ;  /* 0x0000000000107947 */ /* 0x000fec0003800000 */
.L_x_20:
[----:B------:R-:W-:-:S04]  /*0cd0*/  LOP3.LUT R0, R0, 0x80000000, RZ, 0xc0, !PT ;  /* 0x8000000000007812 */ /* 0x000fc800078ec0ff */
[----:B------:R-:W-:Y:S01]  /*0ce0*/  LOP3.LUT R0, R0, 0x7f800000, RZ, 0xfc, !PT ;  /* 0x7f80000000007812 */ /* 0x000fe200078efcff */
[----:B------:R-:W-:Y:S06]  /*0cf0*/  BRA `(.L_x_21) ;  /* 0x0000000000047947 */ /* 0x000fec0003800000 */
.L_x_19:
[----:B------:R-:W-:-:S07]  /*0d00*/  LEA R0, R12, R0, 0x17 ;  /* 0x000000000c007211 */ /* 0x000fce00078eb8ff */
.L_x_21:
[----:B------:R-:W-:Y:S05]  /*0d10*/  BSYNC.RECONVERGENT B2 ;  /* 0x0000000000027941 */ /* 0x000fea0003800200 */
.L_x_18:
[----:B------:R-:W-:Y:S05]  /*0d20*/  BRA `(.L_x_22) ;  /* 0x0000000000207947 */ /* 0x000fea0003800000 */
.L_x_17:
[----:B------:R-:W-:-:S04]  /*0d30*/  LOP3.LUT R0, R3, 0x80000000, R0, 0x48, !PT ;  /* 0x8000000003007812 */ /* 0x000fc800078e4800 */
[----:B------:R-:W-:Y:S01]  /*0d40*/  LOP3.LUT R0, R0, 0x7f800000, RZ, 0xfc, !PT ;  /* 0x7f80000000007812 */ /* 0x000fe200078efcff */
[----:B------:R-:W-:Y:S06]  /*0d50*/  BRA `(.L_x_22) ;  /* 0x0000000000147947 */ /* 0x000fec0003800000 */
.L_x_16:
[----:B------:R-:W-:Y:S01]  /*0d60*/  LOP3.LUT R0, R3, 0x80000000, R0, 0x48, !PT ;  /* 0x8000000003007812 */ /* 0x000fe200078e4800 */
[----:B------:R-:W-:Y:S06]  /*0d70*/  BRA `(.L_x_22) ;  /* 0x00000000000c7947 */ /* 0x000fec0003800000 */
.L_x_15:
[----:B------:R-:W0:Y:S01]  /*0d80*/  MUFU.RSQ R0, -QNAN ;  /* 0xffc0000000007908 */ /* 0x000e220000001400 */
[----:B------:R-:W-:Y:S05]  /*0d90*/  BRA `(.L_x_22) ;  /* 0x0000000000047947 */ /* 0x000fea0003800000 */
.L_x_14:
[----:B------:R-:W-:-:S07]  /*0da0*/  FADD.FTZ R0, R0, R3 ;  /* 0x0000000300007221 */ /* 0x000fce0000010000 */
.L_x_22:
[----:B------:R-:W-:Y:S05]  /*0db0*/  BSYNC.RECONVERGENT B1 ;  /* 0x0000000000017941 */ /* 0x000fea0003800200 */
.L_x_12:
[----:B------:R-:W-:-:S04]  /*0dc0*/  IMAD.MOV.U32 R11, RZ, RZ, 0x0 ;  /* 0x00000000ff0b7424 */ /* 0x000fc800078e00ff */
[----:B0-----:R-:W-:Y:S05]  /*0dd0*/  RET.REL.NODEC R10 `(draw_detections) ;  /* 0xfffffff00a887950 */ /* 0x001fea0003c3ffff */
.L_x_23:
        /* <DEDUP_REMOVED lines=10> */
.L_x_65:


//--------------------- .text.resize_weighted     --------------------------
	.section	.text.resize_weighted,"ax",@progbits
	.align	128
        .global         resize_weighted
        .type           resize_weighted,@function
        .size           resize_weighted,(.L_x_66 - resize_weighted)
        .other          resize_weighted,@"STO_CUDA_ENTRY STV_DEFAULT"
resize_weighted:
.text.resize_weighted:
[----:B------:R-:W-:Y:S01]  /*0000*/  LDC R1, c[0x0][0x37c] ;  /* 0x0000df00ff017b82 */ /* 0x000fe20000000800 */
[----:B------:R-:W0:Y:S01]  /*0010*/  S2R R4, SR_CTAID.Y ;  /* 0x0000000000047919 */ /* 0x000e220000002600 */
[----:B------:R-:W1:Y:S01]  /*0020*/  LDCU UR4, c[0x0][0x360] ;  /* 0x00006c00ff0477ac */ /* 0x000e620008000800 */
[----:B------:R-:W0:Y:S01]  /*0030*/  S2R R5, SR_TID.Y ;  /* 0x0000000000057919 */ /* 0x000e220000002200 */
[----:B------:R-:W0:Y:S01]  /*0040*/  LDCU UR5, c[0x0][0x364] ;  /* 0x00006c80ff0577ac */ /* 0x000e220008000800 */
[----:B------:R-:W1:Y:S01]  /*0050*/  S2R R3, SR_CTAID.X ;  /* 0x0000000000037919 */ /* 0x000e620000002500 */
[----:B------:R-:W2:Y:S01]  /*0060*/  LDCU.64 UR6, c[0x0][0x398] ;  /* 0x00007300ff0677ac */ /* 0x000ea20008000a00 */
[----:B------:R-:W1:Y:S01]  /*0070*/  S2R R0, SR_TID.X ;  /* 0x0000000000007919 */ /* 0x000e620000002100 */
[----:B0-----:R-:W-:-:S05]  /*0080*/  IMAD R4, R4, UR5, R5 ;  /* 0x0000000504047c24 */ /* 0x001fca000f8e0205 */
[----:B--2---:R-:W-:Y:S01]  /*0090*/  ISETP.GE.U32.AND P0, PT, R4, UR7, PT ;  /* 0x0000000704007c0c */ /* 0x004fe2000bf06070 */
[----:B-1----:R-:W-:-:S05]  /*00a0*/  IMAD R3, R3, UR4, R0 ;  /* 0x0000000403037c24 */ /* 0x002fca000f8e0200 */
[----:B------:R-:W-:-:S13]  /*00b0*/  ISETP.GE.U32.OR P0, PT, R3, UR6, P0 ;  /* 0x0000000603007c0c */ /* 0x000fda0008706470 */
[----:B------:R-:W-:Y:S05]  /*00c0*/  @P0 EXIT ;  /* 0x000000000000094d */ /* 0x000fea0003800000 */
[----:B------:R-:W0:Y:S01]  /*00d0*/  LDC R9, c[0x0][0x3a0] ;  /* 0x0000e800ff097b82 */ /* 0x000e220000000800 */
[----:B------:R-:W-:Y:S01]  /*00e0*/  I2FP.F32.U32 R0, R3 ;  /* 0x0000000300007245 */ /* 0x000fe20000201000 */
[----:B------:R-:W-:Y:S01]  /*00f0*/  BSSY.RECONVERGENT B0, `(.L_x_24) ;  /* 0x000000f000007945 */ /* 0x000fe20003800200 */
[----:B0-----:R-:W0:Y:S08]  /*0100*/  MUFU.RCP R2, R9 ;  /* 0x0000000900027308 */ /* 0x001e300000001000 */
[----:B------:R-:W1:Y:S01]  /*0110*/  FCHK P0, R0, R9 ;  /* 0x0000000900007302 */ /* 0x000e620000000000 */
[----:B0-----:R-:W-:-:S04]  /*0120*/  FFMA R5, R2, -R9, 1 ;  /* 0x3f80000002057423 */ /* 0x001fc80000000809 */
[----:B------:R-:W-:Y:S01]  /*0130*/  FFMA R5, R2, R5, R2 ;  /* 0x0000000502057223 */ /* 0x000fe20000000002 */
[----:B------:R-:W-:-:S03]  /*0140*/  IMAD R2, R4, UR6, R3 ;  /* 0x0000000604027c24 */ /* 0x000fc6000f8e0203 */
[----:B------:R-:W-:-:S04]  /*0150*/  FFMA R6, R0, R5, RZ ;  /* 0x0000000500067223 */ /* 0x000fc800000000ff */
[----:B------:R-:W-:-:S04]  /*0160*/  FFMA R7, R6, -R9, R0 ;  /* 0x8000000906077223 */ /* 0x000fc80000000000 */
[----:B------:R-:W-:Y:S01]  /*0170*/  FFMA R5, R5, R7, R6 ;  /* 0x0000000705057223 */ /* 0x000fe20000000006 */
[----:B-1----:R-:W-:Y:S06]  /*0180*/  @!P0 BRA `(.L_x_25) ;  /* 0x0000000000148947 */ /* 0x002fec0003800000 */
[----:B------:R-:W0:Y:S01]  /*0190*/  LDCU UR4, c[0x0][0x3a0] ;  /* 0x00007400ff0477ac */ /* 0x000e220008000800 */
[----:B------:R-:W-:Y:S01]  /*01a0*/  MOV R6, 0x1d0 ;  /* 0x000001d000067802 */ /* 0x000fe20000000f00 */
[----:B0-----:R-:W-:-:S07]  /*01b0*/  IMAD.U32 R3, RZ, RZ, UR4 ;  /* 0x00000004ff037e24 */ /* 0x001fce000f8e00ff */
[----:B------:R-:W-:Y:S05]  /*01c0*/  CALL.REL.NOINC `($__internal_1_$__cuda_sm3x_div_rn_noftz_f32_slowpath) ;  /* 0x0000000400747944 */ /* 0x000fea0003c00000 */
[----:B------:R-:W-:-:S07]  /*01d0*/  IMAD.MOV.U32 R5, RZ, RZ, R3 ;  /* 0x000000ffff057224 */ /* 0x000fce00078e0003 */
.L_x_25:
[----:B------:R-:W-:Y:S05]  /*01e0*/  BSYNC.RECONVERGENT B0 ;  /* 0x0000000000007941 */ /* 0x000fea0003800200 */
.L_x_24:
[----:B------:R-:W0:Y:S01]  /*01f0*/  LDC R7, c[0x0][0x3a4] ;  /* 0x0000e900ff077b82 */ /* 0x000e220000000800 */
[----:B------:R-:W-:Y:S01]  /*0200*/  I2FP.F32.U32 R0, R4 ;  /* 0x0000000400007245 */ /* 0x000fe20000201000 */
[----:B------:R-:W-:Y:S01]  /*0210*/  F2I.U32.TRUNC.NTZ R5, R5 ;  /* 0x0000000500057305 */ /* 0x000fe2000020f000 */
[----:B------:R-:W1:Y:S01]  /*0220*/  LDCU.64 UR4, c[0x0][0x358] ;  /* 0x00006b00ff0477ac */ /* 0x000e620008000a00 */
[----:B------:R-:W-:Y:S06]  /*0230*/  BSSY.RECONVERGENT B0, `(.L_x_26) ;  /* 0x000000d000007945 */ /* 0x000fec0003800200 */
[----:B0-----:R-:W0:Y:S08]  /*0240*/  MUFU.RCP R3, R7 ;  /* 0x0000000700037308 */ /* 0x001e300000001000 */
[----:B------:R-:W2:Y:S01]  /*0250*/  FCHK P0, R0, R7 ;  /* 0x0000000700007302 */ /* 0x000ea20000000000 */
[----:B0-----:R-:W-:-:S04]  /*0260*/  FFMA R6, R3, -R7, 1 ;  /* 0x3f80000003067423 */ /* 0x001fc80000000807 */
[----:B------:R-:W-:-:S04]  /*0270*/  FFMA R3, R3, R6, R3 ;  /* 0x0000000603037223 */ /* 0x000fc80000000003 */
[----:B------:R-:W-:-:S04]  /*0280*/  FFMA R4, R0, R3, RZ ;  /* 0x0000000300047223 */ /* 0x000fc800000000ff */
[----:B------:R-:W-:-:S04]  /*0290*/  FFMA R6, R4, -R7, R0 ;  /* 0x8000000704067223 */ /* 0x000fc80000000000 */
[----:B------:R-:W-:Y:S01]  /*02a0*/  FFMA R3, R3, R6, R4 ;  /* 0x0000000603037223 */ /* 0x000fe20000000004 */
[----:B-12---:R-:W-:Y:S06]  /*02b0*/  @!P0 BRA `(.L_x_27) ;  /* 0x0000000000108947 */ /* 0x006fec0003800000 */
[----:B------:R-:W0:Y:S01]  /*02c0*/  LDCU UR6, c[0x0][0x3a4] ;  /* 0x00007480ff0677ac */ /* 0x000e220008000800 */
[----:B------:R-:W-:Y:S01]  /*02d0*/  MOV R6, 0x300 ;  /* 0x0000030000067802 */ /* 0x000fe20000000f00 */
[----:B0-----:R-:W-:-:S07]  /*02e0*/  IMAD.U32 R3, RZ, RZ, UR6 ;  /* 0x00000006ff037e24 */ /* 0x001fce000f8e00ff */
[----:B------:R-:W-:Y:S05]  /*02f0*/  CALL.REL.NOINC `($__internal_1_$__cuda_sm3x_div_rn_noftz_f32_slowpath) ;  /* 0x0000000400287944 */ /* 0x000fea0003c00000 */
.L_x_27:
[----:B------:R-:W-:Y:S05]  /*0300*/  BSYNC.RECONVERGENT B0 ;  /* 0x0000000000007941 */ /* 0x000fea0003800200 */
.L_x_26:
[----:B------:R-:W0:Y:S01]  /*0310*/  LDC.64 R6, c[0x0][0x380] ;  /* 0x0000e000ff067b82 */ /* 0x000e220000000a00 */
[----:B------:R-:W1:Y:S01]  /*0320*/  LDCU UR6, c[0x0][0x390] ;  /* 0x00007200ff0677ac */ /* 0x000e620008000800 */
[----:B------:R-:W1:Y:S02]  /*0330*/  F2I.U32.TRUNC.NTZ R0, R3 ;  /* 0x0000000300007305 */ /* 0x000e64000020f000 */
[----:B-1----:R-:W-:-:S04]  /*0340*/  IMAD R5, R0, UR6, R5 ;  /* 0x0000000600057c24 */ /* 0x002fc8000f8e0205 */
[----:B0-----:R-:W-:-:S06]  /*0350*/  IMAD.WIDE.U32 R4, R5, 0x4, R6 ;  /* 0x0000000405047825 */ /* 0x001fcc00078e0006 */
[----:B------:R-:W2:Y:S01]  /*0360*/  LDG.E R4, desc[UR4][R4.64] ;  /* 0x0000000404047981 */ /* 0x000ea2000c1e1900 */
[----:B------:R-:W-:Y:S02]  /*0370*/  HFMA2 R7, -RZ, RZ, 0.9375, -7.688999176025390625e-06 ;  /* 0x3b808081ff077431 */ /* 0x000fe400000001ff */
[----:B------:R-:W-:Y:S01]  /*0380*/  IMAD.MOV.U32 R6, RZ, RZ, 0x437f0000 ;  /* 0x437f0000ff067424 */ /* 0x000fe200078e00ff */
[----:B------:R-:W-:Y:S03]  /*0390*/  BSSY.RECONVERGENT B0, `(.L_x_28) ;  /* 0x000000c000007945 */ /* 0x000fe60003800200 */
[----:B------:R-:W-:-:S04]  /*03a0*/  FFMA R6, R7, -R6, 1 ;  /* 0x3f80000007067423 */ /* 0x000fc80000000806 */
[----:B------:R-:W-:Y:S01]  /*03b0*/  FFMA R7, R6, R7, 0.0039215688593685626984 ;  /* 0x3b80808106077423 */ /* 0x000fe20000000007 */
[----:B--2---:R-:W0:Y:S08]  /*03c0*/  I2F.U8 R0, R4 ;  /* 0x0000000400007306 */ /* 0x004e300000001000 */
[----:B0-----:R-:W0:Y:S01]  /*03d0*/  FCHK P0, R0, 255 ;  /* 0x437f000000007902 */ /* 0x001e220000000000 */
[----:B------:R-:W-:-:S04]  /*03e0*/  FFMA R6, R0, R7, RZ ;  /* 0x0000000700067223 */ /* 0x000fc800000000ff */
[----:B------:R-:W-:-:S04]  /*03f0*/  FFMA R3, R6, -255, R0 ;  /* 0xc37f000006037823 */ /* 0x000fc80000000000 */
[----:B------:R-:W-:Y:S01]  /*0400*/  FFMA R3, R7, R3, R6 ;  /* 0x0000000307037223 */ /* 0x000fe20000000006 */
[----:B0-----:R-:W-:Y:S06]  /*0410*/  @!P0 BRA `(.L_x_29) ;  /* 0x00000000000c8947 */ /* 0x001fec0003800000 */
[----:B------:R-:W-:Y:S01]  /*0420*/  IMAD.MOV.U32 R3, RZ, RZ, 0x437f0000 ;  /* 0x437f0000ff037424 */ /* 0x000fe200078e00ff */
[----:B------:R-:W-:-:S07]  /*0430*/  MOV R6, 0x450 ;  /* 0x0000045000067802 */ /* 0x000fce0000000f00 */
[----:B------:R-:W-:Y:S05]  /*0440*/  CALL.REL.NOINC `($__internal_1_$__cuda_sm3x_div_rn_noftz_f32_slowpath) ;  /* 0x0000000000d47944 */ /* 0x000fea0003c00000 */
.L_x_29:
[----:B------:R-:W-:Y:S05]  /*0450*/  BSYNC.RECONVERGENT B0 ;  /* 0x0000000000007941 */ /* 0x000fea0003800200 */
.L_x_28:
[----:B------:R-:W0:Y:S01]  /*0460*/  LDC.64 R6, c[0x0][0x388] ;  /* 0x0000e200ff067b82 */ /* 0x000e220000000a00 */
[----:B------:R-:W-:Y:S01]  /*0470*/  SHF.R.U32.HI R0, RZ, 0x8, R4 ;  /* 0x00000008ff007819 */ /* 0x000fe20000011604 */
[----:B------:R-:W-:Y:S01]  /*0480*/  IMAD.MOV.U32 R8, RZ, RZ, 0x437f0000 ;  /* 0x437f0000ff087424 */ /* 0x000fe200078e00ff */
[----:B------:R-:W-:Y:S01]  /*0490*/  MOV R5, 0x3b808081 ;  /* 0x3b80808100057802 */ /* 0x000fe20000000f00 */
[----:B------:R-:W-:Y:S01]  /*04a0*/  BSSY.RECONVERGENT B0, `(.L_x_30) ;  /* 0x0000011000007945 */ /* 0x000fe20003800200 */
[----:B------:R-:W-:-:S03]  /*04b0*/  LOP3.LUT R0, R0, 0xff, RZ, 0xc0, !PT ;  /* 0x000000ff00007812 */ /* 0x000fc600078ec0ff */
[----:B------:R-:W-:Y:S01]  /*04c0*/  FFMA R8, R5, -R8, 1 ;  /* 0x3f80000005087423 */ /* 0x000fe20000000808 */
[----:B------:R-:W-:-:S03]  /*04d0*/  I2FP.F32.U32 R10, R0 ;  /* 0x00000000000a7245 */ /* 0x000fc60000201000 */
[----:B------:R-:W-:Y:S01]  /*04e0*/  FFMA R0, R8, R5, 0.0039215688593685626984 ;  /* 0x3b80808108007423 */ /* 0x000fe20000000005 */
[----:B------:R-:W1:Y:S03]  /*04f0*/  FCHK P0, R10, 255 ;  /* 0x437f00000a007902 */ /* 0x000e660000000000 */
[----:B------:R-:W-:-:S04]  /*0500*/  FFMA R5, R0, R10, RZ ;  /* 0x0000000a00057223 */ /* 0x000fc800000000ff */
[----:B------:R-:W-:Y:S01]  /*0510*/  FFMA R8, R5, -255, R10 ;  /* 0xc37f000005087823 */ /* 0x000fe2000000000a */
[----:B0-----:R-:W-:-:S04]  /*0520*/  IMAD.WIDE.U32 R6, R2, 0x4, R6 ;  /* 0x0000000402067825 */ /* 0x001fc800078e0006 */
[----:B------:R-:W-:Y:S01]  /*0530*/  FFMA R9, R0, R8, R5 ;  /* 0x0000000800097223 */ /* 0x000fe20000000005 */
[----:B------:R0:W-:Y:S01]  /*0540*/  STG.E desc[UR4][R6.64], R3 ;  /* 0x0000000306007986 */ /* 0x0001e2000c101904 */
[----:B-1----:R-:W-:Y:S05]  /*0550*/  @!P0 BRA `(.L_x_31) ;  /* 0x0000000000148947 */ /* 0x002fea0003800000 */
[----:B0-----:R-:W-:Y:S02]  /*0560*/  HFMA2 R3, -RZ, RZ, 3.748046875, 0 ;  /* 0x437f0000ff037431 */ /* 0x001fe400000001ff */
[----:B------:R-:W-:Y:S01]  /*0570*/  IMAD.MOV.U32 R0, RZ, RZ, R10 ;  /* 0x000000ffff007224 */ /* 0x000fe200078e000a */
[----:B------:R-:W-:-:S07]  /*0580*/  MOV R6, 0x5a0 ;  /* 0x000005a000067802 */ /* 0x000fce0000000f00 */
[----:B------:R-:W-:Y:S05]  /*0590*/  CALL.REL.NOINC `($__internal_1_$__cuda_sm3x_div_rn_noftz_f32_slowpath) ;  /* 0x0000000000807944 */ /* 0x000fea0003c00000 */
[----:B------:R-:W-:-:S07]  /*05a0*/  IMAD.MOV.U32 R9, RZ, RZ, R3 ;  /* 0x000000ffff097224 */ /* 0x000fce00078e0003 */
.L_x_31:
[----:B------:R-:W-:Y:S05]  /*05b0*/  BSYNC.RECONVERGENT B0 ;  /* 0x0000000000007941 */ /* 0x000fea0003800200 */
.L_x_30:
[----:B------:R-:W1:Y:S01]  /*05c0*/  LDC.64 R10, c[0x0][0x398] ;  /* 0x0000e600ff0a7b82 */ /* 0x000e620000000a00 */
[----:B------:R-:W-:Y:S01]  /*05d0*/  SHF.R.U32.HI R0, RZ, 0x10, R4 ;  /* 0x00000010ff007819 */ /* 0x000fe20000011604 */
[----:B0-----:R-:W-:Y:S01]  /*05e0*/  IMAD.MOV.U32 R3, RZ, RZ, 0x3b808081 ;  /* 0x3b808081ff037424 */ /* 0x001fe200078e00ff */
[----:B------:R-:W-:Y:S02]  /*05f0*/  BSSY.RECONVERGENT B0, `(.L_x_32) ;  /* 0x0000014000007945 */ /* 0x000fe40003800200 */
[----:B------:R-:W-:-:S03]  /*0600*/  LOP3.LUT R0, R0, 0xff, RZ, 0xc0, !PT ;  /* 0x000000ff00007812 */ /* 0x000fc600078ec0ff */
[----:B------:R-:W0:Y:S01]  /*0610*/  LDC.64 R6, c[0x0][0x388] ;  /* 0x0000e200ff067b82 */ /* 0x000e220000000a00 */
[----:B------:R-:W-:-:S04]  /*0620*/  I2FP.F32.U32 R8, R0 ;  /* 0x0000000000087245 */ /* 0x000fc80000201000 */
[----:B------:R-:W2:Y:S01]  /*0630*/  FCHK P0, R8, 255 ;  /* 0x437f000008007902 */ /* 0x000ea20000000000 */
[----:B-1----:R-:W-:-:S04]  /*0640*/  IMAD R2, R11, R10, R2 ;  /* 0x0000000a0b027224 */ /* 0x002fc800078e0202 */
[----:B0-----:R-:W-:Y:S01]  /*0650*/  IMAD.WIDE.U32 R4, R2, 0x4, R6 ;  /* 0x0000000402047825 */ /* 0x001fe200078e0006 */
[----:B------:R-:W-:-:S04]  /*0660*/  MOV R6, 0x437f0000 ;  /* 0x437f000000067802 */ /* 0x000fc80000000f00 */
[----:B------:R0:W-:Y:S01]  /*0670*/  STG.E desc[UR4][R4.64], R9 ;  /* 0x0000000904007986 */ /* 0x0001e2000c101904 */
[----:B------:R-:W-:-:S04]  /*0680*/  FFMA R6, R3, -R6, 1 ;  /* 0x3f80000003067423 */ /* 0x000fc80000000806 */
[----:B------:R-:W-:-:S04]  /*0690*/  FFMA R0, R6, R3, 0.0039215688593685626984 ;  /* 0x3b80808106007423 */ /* 0x000fc80000000003 */
[----:B------:R-:W-:-:S04]  /*06a0*/  FFMA R3, R0, R8, RZ ;  /* 0x0000000800037223 */ /* 0x000fc800000000ff */
[----:B------:R-:W-:-:S04]  /*06b0*/  FFMA R6, R3, -255, R8 ;  /* 0xc37f000003067823 */ /* 0x000fc80000000008 */
[----:B------:R-:W-:Y:S01]  /*06c0*/  FFMA R7, R0, R6, R3 ;  /* 0x0000000600077223 */ /* 0x000fe20000000003 */
[----:B0-2---:R-:W-:Y:S06]  /*06d0*/  @!P0 BRA `(.L_x_33) ;  /* 0x0000000000148947 */ /* 0x005fec0003800000 */
[----:B------:R-:W-:Y:S01]  /*06e0*/  IMAD.MOV.U32 R0, RZ, RZ, R8 ;  /* 0x000000ffff007224 */ /* 0x000fe200078e0008 */
[----:B------:R-:W-:Y:S01]  /*06f0*/  MOV R6, 0x720 ;  /* 0x0000072000067802 */ /* 0x000fe20000000f00 */
[----:B------:R-:W-:-:S07]  /*0700*/  IMAD.MOV.U32 R3, RZ, RZ, 0x437f0000 ;  /* 0x437f0000ff037424 */ /* 0x000fce00078e00ff */
[----:B------:R-:W-:Y:S05]  /*0710*/  CALL.REL.NOINC `($__internal_1_$__cuda_sm3x_div_rn_noftz_f32_slowpath) ;  /* 0x0000000000207944 */ /* 0x000fea0003c00000 */
[----:B------:R-:W-:-:S07]  /*0720*/  MOV R7, R3 ;  /* 0x0000000300077202 */ /* 0x000fce0000000f00 */
.L_x_33:
[----:B------:R-:W-:Y:S05]  /*0730*/  BSYNC.RECONVERGENT B0 ;  /* 0x0000000000007941 */ /* 0x000fea0003800200 */
.L_x_32:
[----:B------:R-:W0:Y:S08]  /*0740*/  LDC.64 R8, c[0x0][0x398] ;  /* 0x0000e600ff087b82 */ /* 0x000e300000000a00 */
[----:B------:R-:W1:Y:S01]  /*0750*/  LDC.64 R4, c[0x0][0x388] ;  /* 0x0000e200ff047b82 */ /* 0x000e620000000a00 */
[----:B0-----:R-:W-:-:S04]  /*0760*/  IMAD R3, R9, R8, R2 ;  /* 0x0000000809037224 */ /* 0x001fc800078e0202 */
[----:B-1----:R-:W-:-:S05]  /*0770*/  IMAD.WIDE.U32 R2, R3, 0x4, R4 ;  /* 0x0000000403027825 */ /* 0x002fca00078e0004 */
[----:B------:R-:W-:Y:S01]  /*0780*/  STG.E desc[UR4][R2.64], R7 ;  /* 0x0000000702007986 */ /* 0x000fe2000c101904 */
[----:B------:R-:W-:Y:S05]  /*0790*/  EXIT ;  /* 0x000000000000794d */ /* 0x000fea0003800000 */
        .weak           $__internal_1_$__cuda_sm3x_div_rn_noftz_f32_slowpath
        .type           $__internal_1_$__cuda_sm3x_div_rn_noftz_f32_slowpath,@function
        .size           $__internal_1_$__cuda_sm3x_div_rn_noftz_f32_slowpath,(.L_x_66 - $__internal_1_$__cuda_sm3x_div_rn_noftz_f32_slowpath)
$__internal_1_$__cuda_sm3x_div_rn_noftz_f32_slowpath:
        /* <DEDUP_REMOVED lines=34> */
.L_x_35:
[----:B------:R-:W-:Y:S01]  /*09c0*/  LEA R8, R12, 0xc0800000, 0x17 ;  /* 0xc08000000c087811 */ /* 0x000fe200078eb8ff */
[----:B------:R-:W-:Y:S04]  /*09d0*/  BSSY.RECONVERGENT B2, `(.L_x_40) ;  /* 0x0000036000027945 */ /* 0x000fe80003800200 */
[----:B------:R-:W-:Y:S02]  /*09e0*/  IMAD.IADD R8, R3, 0x1, -R8 ;  /* 0x0000000103087824 */ /* 0x000fe400078e0a08 */
[----:B------:R-:W-:Y:S02]  /*09f0*/  VIADD R3, R10, 0xffffff81 ;  /* 0xffffff810a037836 */ /* 0x000fe40000000000 */
[----:B------:R0:W1:Y:S01]  /*0a00*/  MUFU.RCP R9, R8 ;  /* 0x0000000800097308 */ /* 0x0000620000001000 */
[----:B------:R-:W-:Y:S01]  /*0a10*/  FADD.FTZ R11, -R8, -RZ ;  /* 0x800000ff080b7221 */ /* 0x000fe20000010100 */
[C---:B------:R-:W-:Y:S01]  /*0a20*/  IMAD R0, R3.reuse, -0x800000, R0 ;  /* 0xff80000003007824 */ /* 0x040fe200078e0200 */
[----:B0-----:R-:W-:-:S04]  /*0a30*/  IADD3 R8, PT, PT, R3, 0x7f, -R12 ;  /* 0x0000007f03087810 */ /* 0x001fc80007ffe80c */
[----:B------:R-:W-:Y:S01]  /*0a40*/  IADD3 R8, PT, PT, R8, R7, RZ ;  /* 0x0000000708087210 */ /* 0x000fe20007ffe0ff */
[----:B-1----:R-:W-:-:S04]  /*0a50*/  FFMA R10, R9, R11, 1 ;  /* 0x3f800000090a7423 */ /* 0x002fc8000000000b */
        /* <DEDUP_REMOVED lines=19> */
[CCC-:B------:R-:W-:Y:S01]  /*0b90*/  FFMA.RZ R3, R14.reuse, R10.reuse, R9.reuse ;  /* 0x0000000a0e037223 */ /* 0x1c0fe2000000c009 */
[CCC-:B------:R-:W-:Y:S01]  /*0ba0*/  FFMA.RM R8, R14.reuse, R10.reuse, R9.reuse ;  /* 0x0000000a0e087223 */ /* 0x1c0fe20000004009 */
[C---:B------:R-:W-:Y:S02]  /*0bb0*/  ISETP.NE.AND P2, PT, R11.reuse, RZ, PT ;  /* 0x000000ff0b00720c */ /* 0x040fe40003f45270 */
[----:B------:R-:W-:Y:S02]  /*0bc0*/  ISETP.NE.AND P1, PT, R11, RZ, PT ;  /* 0x000000ff0b00720c */ /* 0x000fe40003f25270 */
[----:B------:R-:W-:Y:S01]  /*0bd0*/  LOP3.LUT R7, R3, 0x7fffff, RZ, 0xc0, !PT ;  /* 0x007fffff03077812 */ /* 0x000fe200078ec0ff */
[----:B------:R-:W-:Y:S01]  /*0be0*/  FFMA.RP R3, R14, R10, R9 ;  /* 0x0000000a0e037223 */ /* 0x000fe20000008009 */
[----:B------:R-:W-:Y:S01]  /*0bf0*/  IADD3 R10, PT, PT, R11, 0x20, RZ ;  /* 0x000000200b0a7810 */ /* 0x000fe20007ffe0ff */
[----:B------:R-:W-:Y:S01]  /*0c00*/  IMAD.MOV R9, RZ, RZ, -R11 ;  /* 0x000000ffff097224 */ /* 0x000fe200078e0a0b */
        /* <DEDUP_REMOVED lines=14> */
.L_x_42:
[----:B------:R-:W-:-:S04]  /*0cf0*/  LOP3.LUT R0, R0, 0x80000000, RZ, 0xc0, !PT ;  /* 0x8000000000007812 */ /* 0x000fc800078ec0ff */
[----:B------:R-:W-:Y:S01]  /*0d00*/  LOP3.LUT R0, R0, 0x7f800000, RZ, 0xfc, !PT ;  /* 0x7f80000000007812 */ /* 0x000fe200078efcff */
[----:B------:R-:W-:Y:S06]  /*0d10*/  BRA `(.L_x_43) ;  /* 0x0000000000047947 */ /* 0x000fec0003800000 */
.L_x_41:
[----:B------:R-:W-:-:S07]  /*0d20*/  LEA R0, R8, R0, 0x17 ;  /* 0x0000000008007211 */ /* 0x000fce00078eb8ff */
.L_x_43:
[----:B------:R-:W-:Y:S05]  /*0d30*/  BSYNC.RECONVERGENT B2 ;  /* 0x0000000000027941 */ /* 0x000fea0003800200 */
.L_x_40:
[----:B------:R-:W-:Y:S05]  /*0d40*/  BRA `(.L_x_44) ;  /* 0x0000000000207947 */ /* 0x000fea0003800000 */
.L_x_39:
[----:B------:R-:W-:-:S04]  /*0d50*/  LOP3.LUT R0, R3, 0x80000000, R0, 0x48, !PT ;  /* 0x8000000003007812 */ /* 0x000fc800078e4800 */
[----:B------:R-:W-:Y:S01]  /*0d60*/  LOP3.LUT R0, R0, 0x7f800000, RZ, 0xfc, !PT ;  /* 0x7f80000000007812 */ /* 0x000fe200078efcff */
[----:B------:R-:W-:Y:S06]  /*0d70*/  BRA `(.L_x_44) ;  /* 0x0000000000147947 */ /* 0x000fec0003800000 */
.L_x_38:
[----:B------:R-:W-:Y:S01]  /*0d80*/  LOP3.LUT R0, R3, 0x80000000, R0, 0x48, !PT ;  /* 0x8000000003007812 */ /* 0x000fe200078e4800 */
[----:B------:R-:W-:Y:S06]  /*0d90*/  BRA `(.L_x_44) ;  /* 0x00000000000c7947 */ /* 0x000fec0003800000 */
.L_x_37:
[----:B------:R-:W0:Y:S01]  /*0da0*/  MUFU.RSQ R0, -QNAN ;  /* 0xffc0000000007908 */ /* 0x000e220000001400 */
[----:B------:R-:W-:Y:S05]  /*0db0*/  BRA `(.L_x_44) ;  /* 0x0000000000047947 */ /* 0x000fea0003800000 */
.L_x_36:
[----:B------:R-:W-:-:S07]  /*0dc0*/  FADD.FTZ R0, R0, R3 ;  /* 0x0000000300007221 */ /* 0x000fce0000010000 */
.L_x_44:
[----:B------:R-:W-:Y:S05]  /*0dd0*/  BSYNC.RECONVERGENT B1 ;  /* 0x0000000000017941 */ /* 0x000fea0003800200 */
.L_x_34:
[----:B------:R-:W-:Y:S02]  /*0de0*/  HFMA2 R7, -RZ, RZ, 0, 0 ;  /* 0x00000000ff077431 */ /* 0x000fe400000001ff */
[----:B0-----:R-:W-:Y:S02]  /*0df0*/  IMAD.MOV.U32 R3, RZ, RZ, R0 ;  /* 0x000000ffff037224 */ /* 0x001fe400078e0000 */
[----:B------:R-:W-:Y:S05]  /*0e00*/  RET.REL.NODEC R6 `(resize_weighted) ;  /* 0xfffffff0067c7950 */ /* 0x000fea0003c3ffff */
.L_x_45:
        /* <DEDUP_REMOVED lines=15> */
.L_x_66:


//--------------------- .text.resize              --------------------------
	.section	.text.resize,"ax",@progbits
	.align	128
        .global         resize
        .type           resize,@function
        .size           resize,(.L_x_67 - resize)
        .other          resize,@"STO_CUDA_ENTRY STV_DEFAULT"
resize:
.text.resize:
        /* <DEDUP_REMOVED lines=25> */
[----:B------:R-:W-:Y:S01]  /*0190*/  MOV R6, 0x1c0 ;  /* 0x000001c000067802 */ /* 0x000fe20000000f00 */
[----:B0-----:R-:W-:-:S07]  /*01a0*/  IMAD.U32 R3, RZ, RZ, UR4 ;  /* 0x00000004ff037e24 */ /* 0x001fce000f8e00ff */
[----:B------:R-:W-:Y:S05]  /*01b0*/  CALL.REL.NOINC `($__internal_2_$__cuda_sm3x_div_rn_noftz_f32_slowpath) ;  /* 0x0000000000847944 */ /* 0x000fea0003c00000 */
[----:B------:R-:W-:-:S07]  /*01c0*/  IMAD.MOV.U32 R4, RZ, RZ, R0 ;  /* 0x000000ffff047224 */ /* 0x000fce00078e0000 */
.L_x_47:
[----:B------:R-:W-:Y:S05]  /*01d0*/  BSYNC.RECONVERGENT B0 ;  /* 0x0000000000007941 */ /* 0x000fea0003800200 */
.L_x_46:
        /* <DEDUP_REMOVED lines=16> */
[----:B------:R-:W-:Y:S05]  /*02e0*/  CALL.REL.NOINC `($__internal_2_$__cuda_sm3x_div_rn_noftz_f32_slowpath) ;  /* 0x0000000000387944 */ /* 0x000fea0003c00000 */
[----:B------:R-:W-:-:S07]  /*02f0*/  IMAD.MOV.U32 R10, RZ, RZ, R0 ;  /* 0x000000ffff0a7224 */ /* 0x000fce00078e0000 */
.L_x_49:
[----:B------:R-:W-:Y:S05]  /*0300*/  BSYNC.RECONVERGENT B0 ;  /* 0x0000000000007941 */ /* 0x000fea0003800200 */
.L_x_48:
[----:B------:R-:W0:Y:S01]  /*0310*/  LDC.64 R6, c[0x0][0x380] ;  /* 0x0000e000ff067b82 */ /* 0x000e220000000a00 */
[----:B------:R-:W1:Y:S01]  /*0320*/  LDCU UR6, c[0x0][0x390] ;  /* 0x00007200ff0677ac */ /* 0x000e620008000800 */
[----:B------:R-:W1:Y:S06]  /*0330*/  F2I.U32.TRUNC.NTZ R3, R10 ;  /* 0x0000000a00037305 */ /* 0x000e6c000020f000 */
[----:B------:R-:W2:Y:S01]  /*0340*/  LDC.64 R8, c[0x0][0x388] ;  /* 0x0000e200ff087b82 */ /* 0x000ea20000000a00 */
[----:B-1----:R-:W-:Y:S01]  /*0350*/  IMAD R3, R3, UR6, R4 ;  /* 0x0000000603037c24 */ /* 0x002fe2000f8e0204 */
[----:B------:R-:W1:Y:S03]  /*0360*/  LDCU UR6, c[0x0][0x398] ;  /* 0x00007300ff0677ac */ /* 0x000e660008000800 */
[----:B0-----:R-:W-:-:S06]  /*0370*/  IMAD.WIDE.U32 R6, R3, 0x4, R6 ;  /* 0x0000000403067825 */ /* 0x001fcc00078e0006 */
[----:B------:R-:W3:Y:S01]  /*0380*/  LDG.E R7, desc[UR4][R6.64] ;  /* 0x0000000406077981 */ /* 0x000ee2000c1e1900 */
[----:B-1----:R-:W-:-:S04]  /*0390*/  IMAD R3, R5, UR6, R2 ;  /* 0x0000000605037c24 */ /* 0x002fc8000f8e0202 */
[----:B--2---:R-:W-:-:S05]  /*03a0*/  IMAD.WIDE.U32 R2, R3, 0x4, R8 ;  /* 0x0000000403027825 */ /* 0x004fca00078e0008 */
[----:B---3--:R-:W-:Y:S01]  /*03b0*/  STG.E desc[UR4][R2.64], R7 ;  /* 0x0000000702007986 */ /* 0x008fe2000c101904 */
[----:B------:R-:W-:Y:S05]  /*03c0*/  EXIT ;  /* 0x000000000000794d */ /* 0x000fea0003800000 */
        .weak           $__internal_2_$__cuda_sm3x_div_rn_noftz_f32_slowpath
        .type           $__internal_2_$__cuda_sm3x_div_rn_noftz_f32_slowpath,@function
        .size           $__internal_2_$__cuda_sm3x_div_rn_noftz_f32_slowpath,(.L_x_67 - $__internal_2_$__cuda_sm3x_div_rn_noftz_f32_slowpath)
$__internal_2_$__cuda_sm3x_div_rn_noftz_f32_slowpath:
        /* <DEDUP_REMOVED lines=9> */
[----:B------:R-:W-:Y:S01]  /*0460*/  @!P0 IMAD.MOV.U32 R7, RZ, RZ, RZ ;  /* 0x000000ffff078224 */ /* 0x000fe200078e00ff */
        /* <DEDUP_REMOVED lines=22> */
[----:B------:R-:W-:Y:S02]  /*05d0*/  @!P1 FFMA R3, R3, 1.84467440737095516160e+19, RZ ;  /* 0x5f80000003039823 */ /* 0x000fe400000000ff */
[----:B------:R-:W-:-:S07]  /*05e0*/  @!P1 VIADD R7, R7, 0x40 ;  /* 0x0000004007079836 */ /* 0x000fce0000000000 */
.L_x_51:
[----:B------:R-:W-:Y:S01]  /*05f0*/  LEA R8, R12, 0xc0800000, 0x17 ;  /* 0xc08000000c087811 */ /* 0x000fe200078eb8ff */
[----:B------:R-:W-:Y:S04]  /*0600*/  BSSY.RECONVERGENT B2, `(.L_x_56) ;  /* 0x0000036000027945 */ /* 0x000fe80003800200 */
[----:B------:R-:W-:Y:S02]  /*0610*/  IMAD.IADD R8, R3, 0x1, -R8 ;  /* 0x0000000103087824 */ /* 0x000fe400078e0a08 */
[----:B------:R-:W-:Y:S02]  /*0620*/  VIADD R3, R10, 0xffffff81 ;  /* 0xffffff810a037836 */ /* 0x000fe40000000000 */
[----:B------:R0:W1:Y:S01]  /*0630*/  MUFU.RCP R9, R8 ;  /* 0x0000000800097308 */ /* 0x0000620000001000 */
[----:B------:R-:W-:Y:S01]  /*0640*/  FADD.FTZ R11, -R8, -RZ ;  /* 0x800000ff080b7221 */ /* 0x000fe20000010100 */
[C---:B------:R-:W-:Y:S01]  /*0650*/  IMAD R0, R3.reuse, -0x800000, R0 ;  /* 0xff80000003007824 */ /* 0x040fe200078e0200 */
[----:B0-----:R-:W-:-:S05]  /*0660*/  IADD3 R8, PT, PT, R3, 0x7f, -R12 ;  /* 0x0000007f03087810 */ /* 0x001fca0007ffe80c */
[----:B------:R-:W-:Y:S02]  /*0670*/  IMAD.IADD R8, R8, 0x1, R7 ;  /* 0x0000000108087824 */ /* 0x000fe400078e0207 */
        /* <DEDUP_REMOVED lines=26> */
[----:B------:R-:W-:Y:S02]  /*0820*/  VIADD R10, R11, 0x20 ;  /* 0x000000200b0a7836 */ /* 0x000fe40000000000 */
[----:B------:R-:W-:Y:S01]  /*0830*/  LOP3.LUT R7, R7, 0x800000, RZ, 0xfc, !PT ;  /* 0x0080000007077812 */ /* 0x000fe200078efcff */
[----:B------:R-:W-:Y:S01]  /*0840*/  IMAD.MOV R9, RZ, RZ, -R11 ;  /* 0x000000ffff097224 */ /* 0x000fe200078e0a0b */
[----:B------:R-:W-:-:S02]  /*0850*/  FSETP.NEU.FTZ.AND P0, PT, R3, R8, PT ;  /* 0x000000080300720b */ /* 0x000fc40003f1d000 */
[----:B------:R-:W-:Y:S02]  /*0860*/  SHF.L.U32 R10, R7, R10, RZ ;  /* 0x0000000a070a7219 */ /* 0x000fe400000006ff */
[----:B------:R-:W-:Y:S02]  /*0870*/  SEL R8, R9, RZ, P2 ;  /* 0x000000ff09087207 */ /* 0x000fe40001000000 */
[----:B------:R-:W-:Y:S02]  /*0880*/  ISETP.NE.AND P1, PT, R10, RZ, P1 ;  /* 0x000000ff0a00720c */ /* 0x000fe40000f25270 */
[----:B------:R-:W-:Y:S02]  /*0890*/  SHF.R.U32.HI R8, RZ, R8, R7 ;  /* 0x00000008ff087219 */ /* 0x000fe40000011607 */
[----:B------:R-:W-:Y:S02]  /*08a0*/  PLOP3.LUT P0, PT, P0, P1, PT, 0xf8, 0x8f ;  /* 0x00000000008f781c */ /* 0x000fe40000703f70 */
[----:B------:R-:W-:-:S02]  /*08b0*/  SHF.R.U32.HI R10, RZ, 0x1, R8 ;  /* 0x00000001ff0a7819 */ /* 0x000fc40000011608 */
[----:B------:R-:W-:-:S04]  /*08c0*/  SEL R3, RZ, 0x1, !P0 ;  /* 0x00000001ff037807 */ /* 0x000fc80004000000 */
[----:B------:R-:W-:-:S04]  /*08d0*/  LOP3.LUT R3, R3, 0x1, R10, 0xf8, !PT ;  /* 0x0000000103037812 */ /* 0x000fc800078ef80a */
[----:B------:R-:W-:-:S05]  /*08e0*/  LOP3.LUT R3, R3, R8, RZ, 0xc0, !PT ;  /* 0x0000000803037212 */ /* 0x000fca00078ec0ff */
[----:B------:R-:W-:-:S05]  /*08f0*/  IMAD.IADD R3, R10, 0x1, R3 ;  /* 0x000000010a037824 */ /* 0x000fca00078e0203 */
[----:B------:R-:W-:Y:S01]  /*0900*/  LOP3.LUT R0, R3, R0, RZ, 0xfc, !PT ;  /* 0x0000000003007212 */ /* 0x000fe200078efcff */
[----:B------:R-:W-:Y:S06]  /*0910*/  BRA `(.L_x_59) ;  /* 0x0000000000107947 */ /* 0x000fec0003800000 */
.L_x_58:
[----:B------:R-:W-:-:S04]  /*0920*/  LOP3.LUT R0, R0, 0x80000000, RZ, 0xc0, !PT ;  /* 0x8000000000007812 */ /* 0x000fc800078ec0ff */
[----:B------:R-:W-:Y:S01]  /*0930*/  LOP3.LUT R0, R0, 0x7f800000, RZ, 0xfc, !PT ;  /* 0x7f80000000007812 */ /* 0x000fe200078efcff */
[----:B------:R-:W-:Y:S06]  /*0940*/  BRA `(.L_x_59) ;  /* 0x0000000000047947 */ /* 0x000fec0003800000 */
.L_x_57:
[----:B------:R-:W-:-:S07]  /*0950*/  IMAD R0, R8, 0x800000, R0 ;  /* 0x0080000008007824 */ /* 0x000fce00078e0200 */
.L_x_59:
[----:B------:R-:W-:Y:S05]  /*0960*/  BSYNC.RECONVERGENT B2 ;  /* 0x0000000000027941 */ /* 0x000fea0003800200 */
.L_x_56:
[----:B------:R-:W-:Y:S05]  /*0970*/  BRA `(.L_x_60) ;  /* 0x0000000000207947 */ /* 0x000fea0003800000 */
.L_x_55:
[----:B------:R-:W-:-:S04]  /*0980*/  LOP3.LUT R0, R3, 0x80000000, R0, 0x48, !PT ;  /* 0x8000000003007812 */ /* 0x000fc800078e4800 */
[----:B------:R-:W-:Y:S01]  /*0990*/  LOP3.LUT R0, R0, 0x7f800000, RZ, 0xfc, !PT ;  /* 0x7f80000000007812 */ /* 0x000fe200078efcff */
[----:B------:R-:W-:Y:S06]  /*09a0*/  BRA `(.L_x_60) ;  /* 0x0000000000147947 */ /* 0x000fec0003800000 */
.L_x_54:
[----:B------:R-:W-:Y:S01]  /*09b0*/  LOP3.LUT R0, R3, 0x80000000, R0, 0x48, !PT ;  /* 0x8000000003007812 */ /* 0x000fe200078e4800 */
[----:B------:R-:W-:Y:S06]  /*09c0*/  BRA `(.L_x_60) ;  /* 0x00000000000c7947 */ /* 0x000fec0003800000 */
.L_x_53:
[----:B------:R-:W0:Y:S01]  /*09d0*/  MUFU.RSQ R0, -QNAN ;  /* 0xffc0000000007908 */ /* 0x000e220000001400 */
[----:B------:R-:W-:Y:S05]  /*09e0*/  BRA `(.L_x_60) ;  /* 0x0000000000047947 */ /* 0x000fea0003800000 */
.L_x_52:
[----:B------:R-:W-:-:S07]  /*09f0*/  FADD.FTZ R0, R0, R3 ;  /* 0x0000000300007221 */ /* 0x000fce0000010000 */
.L_x_60:
[----:B------:R-:W-:Y:S05]  /*0a00*/  BSYNC.RECONVERGENT B1 ;  /* 0x0000000000017941 */ /* 0x000fea0003800200 */
.L_x_50:
[----:B------:R-:W-:-:S04]  /*0a10*/  IMAD.MOV.U32 R7, RZ, RZ, 0x0 ;  /* 0x00000000ff077424 */ /* 0x000fc800078e00ff */
[----:B0-----:R-:W-:Y:S05]  /*0a20*/  RET.REL.NODEC R6 `(resize) ;  /* 0xfffffff406747950 */ /* 0x001fea0003c3ffff */
.L_x_61:
        /* <DEDUP_REMOVED lines=13> */
.L_x_67:


//--------------------- .text.overlay             --------------------------
	.section	.text.overlay,"ax",@progbits
	.align	128
        .global         overlay
        .type           overlay,@function
        .size           overlay,(.L_x_72 - overlay)
        .other          overlay,@"STO_CUDA_ENTRY STV_DEFAULT"
overlay:
.text.overlay:
[----:B------:R-:W-:Y:S01]  /*0000*/  LDC R1, c[0x0][0x37c] ;  /* 0x0000df00ff017b82 */ /* 0x000fe20000000800 */
[----:B------:R-:W0:Y:S07]  /*0010*/  S2R R3, SR_TID.X ;  /* 0x0000000000037919 */ /* 0x000e2e0000002100 */
[----:B------:R-:W0:Y:S01]  /*0020*/  S2UR UR6, SR_CTAID.X ;  /* 0x00000000000679c3 */ /* 0x000e220000002500 */
[----:B------:R-:W1:Y:S01]  /*0030*/  LDCU.64 UR8, c[0x0][0x388] ;  /* 0x00007100ff0877ac */ /* 0x000e620008000a00 */
[----:B------:R-:W2:Y:S06]  /*0040*/  LDCU.64 UR4, c[0x0][0x358] ;  /* 0x00006b00ff0477ac */ /* 0x000eac0008000a00 */
[----:B------:R-:W0:Y:S02]  /*0050*/  LDC R0, c[0x0][0x360] ;  /* 0x0000d800ff007b82 */ /* 0x000e240000000800 */
[----:B0-----:R-:W-:Y:S01]  /*0060*/  IMAD R0, R0, UR6, R3 ;  /* 0x0000000600007c24 */ /* 0x001fe2000f8e0203 */
[----:B------:R-:W0:Y:S04]  /*0070*/  LDCU UR6, c[0x0][0x3a0] ;  /* 0x00007400ff0677ac */ /* 0x000e280008000800 */
[----:B-1----:R-:W-:-:S05]  /*0080*/  IADD3 R2, P0, PT, R0, UR8, RZ ;  /* 0x0000000800027c10 */ /* 0x002fca000ff1e0ff */
[----:B------:R-:W-:-:S05]  /*0090*/  IMAD.X R3, RZ, RZ, UR9, P0 ;  /* 0x00000009ff037e24 */ /* 0x000fca00080e06ff */
[----:B--2---:R-:W0:Y:S02]  /*00a0*/  LDG.E.U8 R5, desc[UR4][R2.64] ;  /* 0x0000000402057981 */ /* 0x004e24000c1e1100 */
[----:B0-----:R-:W-:-:S13]  /*00b0*/  ISETP.NE.AND P0, PT, R5, UR6, PT ;  /* 0x0000000605007c0c */ /* 0x001fda000bf05270 */
[----:B------:R-:W-:Y:S05]  /*00c0*/  @!P0 EXIT ;  /* 0x000000000000894d */ /* 0x000fea0003800000 */
[----:B------:R-:W0:Y:S02]  /*00d0*/  LDCU.64 UR6, c[0x0][0x380] ;  /* 0x00007000ff0677ac */ /* 0x000e240008000a00 */
[----:B0-----:R-:W-:-:S05]  /*00e0*/  IADD3 R2, P0, PT, R0, UR6, RZ ;  /* 0x0000000600027c10 */ /* 0x001fca000ff1e0ff */
[----:B------:R-:W-:-:S05]  /*00f0*/  IMAD.X R3, RZ, RZ, UR7, P0 ;  /* 0x00000007ff037e24 */ /* 0x000fca00080e06ff */
[----:B------:R-:W-:Y:S01]  /*0100*/  STG.E.U8 desc[UR4][R2.64], R5 ;  /* 0x0000000502007986 */ /* 0x000fe2000c101104 */
[----:B------:R-:W-:Y:S05]  /*0110*/  EXIT ;  /* 0x000000000000794d */ /* 0x000fea0003800000 */
.L_x_62:
        /* <DEDUP_REMOVED lines=14> */
.L_x_72:


//--------------------- .text.blur                --------------------------
	.section	.text.blur,"ax",@progbits
	.align	128
        .global         blur
        .type           blur,@function
        .size           blur,(.L_x_73 - blur)
        .other          blur,@"STO_CUDA_ENTRY STV_DEFAULT"
blur:
.text.blur:
[----:B------:R-:W-:Y:S01]  /*0000*/  LDC R1, c[0x0][0x37c] ;  /* 0x0000df00ff017b82 */ /* 0x000fe20000000800 */
[----:B------:R-:W0:Y:S07]  /*0010*/  S2R R0, SR_TID.X ;  /* 0x0000000000007919 */ /* 0x000e2e0000002100 */
[----:B------:R-:W0:Y:S08]  /*0020*/  S2UR UR4, SR_CTAID.X ;  /* 0x00000000000479c3 */ /* 0x000e300000002500 */
[----:B------:R-:W0:Y:S08]  /*0030*/  LDC R3, c[0x0][0x360] ;  /* 0x0000d800ff037b82 */ /* 0x000e300000000800 */
[----:B------:R-:W1:Y:S01]  /*0040*/  LDC.64 R8, c[0x0][0x390] ;  /* 0x0000e400ff087b82 */ /* 0x000e620000000a00 */
[----:B0-----:R-:W-:-:S02]  /*0050*/  IMAD R3, R3, UR4, R0 ;  /* 0x0000000403037c24 */ /* 0x001fc4000f8e0200 */
[----:B-1----:R-:W-:-:S05]  /*0060*/  IMAD R0, R9, R8, RZ ;  /* 0x0000000809007224 */ /* 0x002fca00078e02ff */
[----:B------:R-:W-:-:S13]  /*0070*/  ISETP.GE.U32.AND P0, PT, R3, R0, PT ;  /* 0x000000000300720c */ /* 0x000fda0003f06070 */
[----:B------:R-:W-:Y:S05]  /*0080*/  @P0 EXIT ;  /* 0x000000000000094d */ /* 0x000fea0003800000 */
[----:B------:R-:W0:Y:S01]  /*0090*/  I2F.U32.RP R0, R8 ;  /* 0x0000000800007306 */ /* 0x000e220000209000 */
[----:B------:R-:W-:Y:S01]  /*00a0*/  ISETP.NE.U32.AND P2, PT, R8, RZ, PT ;  /* 0x000000ff0800720c */ /* 0x000fe20003f45070 */
[----:B------:R-:W-:Y:S01]  /*00b0*/  IMAD R11, R3, 0x3, RZ ;  /* 0x00000003030b7824 */ /* 0x000fe200078e02ff */
[----:B------:R-:W1:Y:S01]  /*00c0*/  LDCU.64 UR6, c[0x0][0x358] ;  /* 0x00006b00ff0677ac */ /* 0x000e620008000a00 */
[----:B------:R-:W-:Y:S02]  /*00d0*/  IMAD.MOV R24, RZ, RZ, -R8 ;  /* 0x000000ffff187224 */ /* 0x000fe400078e0a08 */
[----:B------:R-:W-:Y:S01]  /*00e0*/  IMAD.MOV.U32 R10, RZ, RZ, RZ ;  /* 0x000000ffff0a7224 */ /* 0x000fe200078e00ff */
[----:B------:R-:W2:Y:S01]  /*00f0*/  LDCU UR8, c[0x0][0x390] ;  /* 0x00007200ff0877ac */ /* 0x000ea20008000800 */
[C-C-:B------:R-:W-:Y:S02]  /*0100*/  IMAD R12, R24.reuse, 0x3, R11.reuse ;  /* 0x00000003180c7824 */ /* 0x140fe400078e020b */
[C-C-:B------:R-:W-:Y:S01]  /*0110*/  IMAD R13, R24.reuse, 0x6, R11.reuse ;  /* 0x00000006180d7824 */ /* 0x140fe200078e020b */
[----:B------:R-:W-:Y:S01]  /*0120*/  UMOV UR4, 0xfffffffd ;  /* 0xfffffffd00047882 */ /* 0x000fe20000000000 */
[----:B------:R-:W-:Y:S01]  /*0130*/  IMAD R24, R24, 0x9, R11 ;  /* 0x0000000918187824 */ /* 0x000fe200078e020b */
[----:B------:R-:W-:Y:S01]  /*0140*/  UMOV UR5, 0xfffffff7 ;  /* 0xfffffff700057882 */ /* 0x000fe20000000000 */
[----:B0-----:R-:W0:Y:S02]  /*0150*/  MUFU.RCP R0, R0 ;  /* 0x0000000000007308 */ /* 0x001e240000001000 */
[----:B0-----:R-:W-:-:S06]  /*0160*/  VIADD R4, R0, 0xffffffe ;  /* 0x0ffffffe00047836 */ /* 0x001fcc0000000000 */
[----:B------:R0:W3:Y:S02]  /*0170*/  F2I.FTZ.U32.TRUNC.NTZ R5, R4 ;  /* 0x0000000400057305 */ /* 0x0000e4000021f000 */
[----:B0-----:R-:W-:Y:S02]  /*0180*/  IMAD.MOV.U32 R4, RZ, RZ, RZ ;  /* 0x000000ffff047224 */ /* 0x001fe400078e00ff */
[----:B---3--:R-:W-:-:S04]  /*0190*/  IMAD.MOV R7, RZ, RZ, -R5 ;  /* 0x000000ffff077224 */ /* 0x008fc800078e0a05 */
[----:B------:R-:W-:-:S04]  /*01a0*/  IMAD R7, R7, R8, RZ ;  /* 0x0000000807077224 */ /* 0x000fc800078e02ff */
[----:B------:R-:W-:-:S04]  /*01b0*/  IMAD.HI.U32 R2, R5, R7, R4 ;  /* 0x0000000705027227 */ /* 0x000fc800078e0004 */
[----:B------:R-:W-:Y:S02]  /*01c0*/  IMAD R7, R8, 0x6, R11 ;  /* 0x0000000608077824 */ /* 0x000fe400078e020b */
[----:B------:R-:W-:-:S04]  /*01d0*/  IMAD.HI.U32 R2, R2, R3, RZ ;  /* 0x0000000302027227 */ /* 0x000fc800078e00ff */
[----:B------:R-:W-:-:S04]  /*01e0*/  IMAD.MOV R5, RZ, RZ, -R2 ;  /* 0x000000ffff057224 */ /* 0x000fc800078e0a02 */
[----:B------:R-:W-:-:S05]  /*01f0*/  IMAD R5, R8, R5, R3 ;  /* 0x0000000508057224 */ /* 0x000fca00078e0203 */
[----:B------:R-:W-:-:S13]  /*0200*/  ISETP.GE.U32.AND P0, PT, R5, R8, PT ;  /* 0x000000080500720c */ /* 0x000fda0003f06070 */
[----:B------:R-:W-:Y:S01]  /*0210*/  @P0 IMAD.IADD R5, R5, 0x1, -R8 ;  /* 0x0000000105050824 */ /* 0x000fe200078e0a08 */
[----:B------:R-:W-:-:S04]  /*0220*/  @P0 IADD3 R2, PT, PT, R2, 0x1, RZ ;  /* 0x0000000102020810 */ /* 0x000fc80007ffe0ff */
[----:B------:R-:W-:Y:S01]  /*0230*/  ISETP.GE.U32.AND P1, PT, R5, R8, PT ;  /* 0x000000080500720c */ /* 0x000fe20003f26070 */
[----:B------:R-:W-:-:S12]  /*0240*/  IMAD R5, R8, 0x9, R11 ;  /* 0x0000000908057824 */ /* 0x000fd800078e020b */
[----:B------:R-:W-:Y:S01]  /*0250*/  @P1 VIADD R2, R2, 0x1 ;  /* 0x0000000102021836 */ /* 0x000fe20000000000 */
[----:B------:R-:W-:-:S04]  /*0260*/  @!P2 LOP3.LUT R2, RZ, R8, RZ, 0x33, !PT ;  /* 0x00000008ff02a212 */ /* 0x000fc800078e33ff */
[CC--:B------:R-:W-:Y:S01]  /*0270*/  ISETP.GE.U32.AND P6, PT, R2.reuse, R9.reuse, PT ;  /* 0x000000090200720c */ /* 0x0c0fe20003fc6070 */
[C---:B------:R-:W-:Y:S02]  /*0280*/  VIADD R0, R2.reuse, 0xfffffffd ;  /* 0xfffffffd02007836 */ /* 0x040fe40000000000 */
[C---:B------:R-:W-:Y:S01]  /*0290*/  VIADD R6, R2.reuse, 0xffffffff ;  /* 0xffffffff02067836 */ /* 0x040fe20000000000 */
[C---:B------:R-:W-:Y:S01]  /*02a0*/  ISETP.GT.AND P6, PT, R2.reuse, -0x1, !P6 ;  /* 0xffffffff0200780c */ /* 0x040fe200077c4270 */
[----:B------:R-:W-:Y:S01]  /*02b0*/  VIADD R4, R2, 0xfffffffe ;  /* 0xfffffffe02047836 */ /* 0x000fe20000000000 */
[-C--:B------:R-:W-:Y:S01]  /*02c0*/  ISETP.GE.U32.AND P5, PT, R0, R9.reuse, PT ;  /* 0x000000090000720c */ /* 0x080fe20003fa6070 */
[----:B------:R-:W-:Y:S01]  /*02d0*/  VIADD R0, R2, 0x1 ;  /* 0x0000000102007836 */ /* 0x000fe20000000000 */
[-C--:B------:R-:W-:Y:S01]  /*02e0*/  ISETP.GE.U32.AND P3, PT, R6, R9.reuse, PT ;  /* 0x000000090600720c */ /* 0x080fe20003f66070 */
[----:B------:R-:W-:Y:S01]  /*02f0*/  VIADD R6, R2, 0x3 ;  /* 0x0000000302067836 */ /* 0x000fe20000000000 */
[----:B------:R-:W-:-:S02]  /*0300*/  ISETP.GE.U32.AND P4, PT, R4, R9, PT ;  /* 0x000000090400720c */ /* 0x000fc40003f86070 */
[----:B------:R-:W-:Y:S02]  /*0310*/  IADD3 R4, PT, PT, R2, 0x2, RZ ;  /* 0x0000000202047810 */ /* 0x000fe40007ffe0ff */
[-C--:B------:R-:W-:Y:S01]  /*0320*/  ISETP.GE.U32.AND P2, PT, R0, R9.reuse, PT ;  /* 0x000000090000720c */ /* 0x080fe20003f46070 */
[----:B------:R-:W-:Y:S01]  /*0330*/  HFMA2 R0, -RZ, RZ, 0, 0 ;  /* 0x00000000ff007431 */ /* 0x000fe200000001ff */
[-C--:B------:R-:W-:Y:S02]  /*0340*/  ISETP.GE.U32.AND P1, PT, R4, R9.reuse, PT ;  /* 0x000000090400720c */ /* 0x080fe40003f26070 */
[----:B------:R-:W-:Y:S01]  /*0350*/  ISETP.GE.U32.AND P0, PT, R6, R9, PT ;  /* 0x000000090600720c */ /* 0x000fe20003f06070 */
[----:B------:R-:W-:Y:S01]  /*0360*/  IMAD.MOV R6, RZ, RZ, -R2 ;  /* 0x000000ffff067224 */ /* 0x000fe200078e0a02 */
[C---:B------:R-:W-:Y:S02]  /*0370*/  ISETP.GT.AND P5, PT, R2.reuse, 0x2, !P5 ;  /* 0x000000020200780c */ /* 0x040fe40006fa4270 */
[----:B------:R-:W-:Y:S01]  /*0380*/  ISETP.GT.AND P4, PT, R2, 0x1, !P4 ;  /* 0x000000010200780c */ /* 0x000fe20006784270 */
[----:B------:R-:W-:Y:S01]  /*0390*/  IMAD R6, R8, R6, R3 ;  /* 0x0000000608067224 */ /* 0x000fe200078e0203 */
[----:B------:R-:W-:-:S02]  /*03a0*/  ISETP.GT.AND P3, PT, R2, RZ, !P3 ;  /* 0x000000ff0200720c */ /* 0x000fc40005f64270 */
[C---:B------:R-:W-:Y:S02]  /*03b0*/  ISETP.GT.AND P2, PT, R2.reuse, -0x2, !P2 ;  /* 0xfffffffe0200780c */ /* 0x040fe40005744270 */
[C---:B------:R-:W-:Y:S02]  /*03c0*/  ISETP.GT.AND P1, PT, R2.reuse, -0x3, !P1 ;  /* 0xfffffffd0200780c */ /* 0x040fe40004f24270 */
[----:B------:R-:W-:Y:S01]  /*03d0*/  ISETP.GT.AND P0, PT, R2, -0x4, !P0 ;  /* 0xfffffffc0200780c */ /* 0x000fe20004704270 */
[----:B------:R-:W-:Y:S01]  /*03e0*/  IMAD R2, R8, 0x3, R11 ;  /* 0x0000000308027824 */ /* 0x000fe200078e020b */
[----:B------:R-:W-:Y:S02]  /*03f0*/  P2R R17, PR, RZ, 0x40 ;  /* 0x00000040ff117803 */ /* 0x000fe40000000000 */
[----:B------:R-:W-:Y:S02]  /*0400*/  CS2R R8, SRZ ;  /* 0x0000000000087805 */ /* 0x000fe4000001ff00 */
[----:B------:R-:W-:-:S02]  /*0410*/  P2R R14, PR, RZ, 0x20 ;  /* 0x00000020ff0e7803 */ /* 0x000fc40000000000 */
[----:B------:R-:W-:Y:S02]  /*0420*/  P2R R15, PR, RZ, 0x10 ;  /* 0x00000010ff0f7803 */ /* 0x000fe40000000000 */
[----:B------:R-:W-:Y:S02]  /*0430*/  P2R R16, PR, RZ, 0x8 ;  /* 0x00000008ff107803 */ /* 0x000fe40000000000 */
[----:B------:R-:W-:Y:S02]  /*0440*/  P2R R22, PR, RZ, 0x4 ;  /* 0x00000004ff167803 */ /* 0x000fe40000000000 */
[----:B------:R-:W-:Y:S02]  /*0450*/  P2R R23, PR, RZ, 0x2 ;  /* 0x00000002ff177803 */ /* 0x000fe40000000000 */
[----:B-12---:R-:W-:-:S07]  /*0460*/  P2R R4, PR, RZ, 0x1 ;  /* 0x00000001ff047803 */ /* 0x006fce0000000000 */
.L_x_63:
[----:B------:R-:W-:Y:S01]  /*0470*/  VIADD R18, R6, UR4 ;  /* 0x0000000406127c36 */ /* 0x000fe20008000000 */
[----:B------:R-:W-:Y:S02]  /*0480*/  ISETP.NE.AND P1, PT, R14, RZ, PT ;  /* 0x000000ff0e00720c */ /* 0x000fe40003f25270 */
[----:B------:R-:W-:Y:S02]  /*0490*/  ISETP.NE.AND P2, PT, R15, RZ, PT ;  /* 0x000000ff0f00720c */ /* 0x000fe40003f45270 */
[----:B------:R-:W-:Y:S02]  /*04a0*/  ISETP.GE.U32.AND P0, PT, R18, UR8, PT ;  /* 0x0000000812007c0c */ /* 0x000fe4000bf06070 */
[----:B------:R-:W-:Y:S02]  /*04b0*/  ISETP.NE.AND P4, PT, R16, RZ, PT ;  /* 0x000000ff1000720c */ /* 0x000fe40003f85270 */
[----:B------:R-:W-:Y:S02]  /*04c0*/  ISETP.GT.AND P0, PT, R18, -0x1, !P0 ;  /* 0xffffffff1200780c */ /* 0x000fe40004704270 */
[----:B------:R-:W-:-:S02]  /*04d0*/  ISETP.NE.AND P3, PT, R17, RZ, PT ;  /* 0x000000ff1100720c */ /* 0x000fc40003f65270 */
[----:B------:R-:W-:Y:S02]  /*04e0*/  PLOP3.LUT P6, PT, P0, P1, PT, 0x80, 0x8 ;  /* 0x000000000008781c */ /* 0x000fe400007c3070 */
[----:B------:R-:W-:Y:S02]  /*04f0*/  PLOP3.LUT P5, PT, P0, P2, PT, 0x80, 0x8 ;  /* 0x000000000008781c */ /* 0x000fe400007a5070 */
[----:B------:R-:W-:Y:S02]  /*0500*/  PLOP3.LUT P4, PT, P0, P4, PT, 0x80, 0x8 ;  /* 0x000000000008781c */ /* 0x000fe40000789070 */
[----:B------:R-:W-:Y:S02]  /*0510*/  PLOP3.LUT P3, PT, P0, P3, PT, 0x80, 0x8 ;  /* 0x000000000008781c */ /* 0x000fe40000767070 */
[----:B------:R-:W-:Y:S02]  /*0520*/  ISETP.NE.AND P2, PT, R22, RZ, PT ;  /* 0x000000ff1600720c */ /* 0x000fe40003f45270 */
[----:B------:R-:W-:-:S02]  /*0530*/  P2R R28, PR, RZ, 0x40 ;  /* 0x00000040ff1c7803 */ /* 0x000fc40000000000 */
[----:B------:R-:W-:Y:S01]  /*0540*/  PLOP3.LUT P2, PT, P0, P2, PT, 0x80, 0x8 ;  /* 0x000000000008781c */ /* 0x000fe20000745070 */
[----:B------:R-:W0:Y:S01]  /*0550*/  @P6 LDC.64 R18, c[0x0][0x380] ;  /* 0x0000e000ff126b82 */ /* 0x000e220000000a00 */
[----:B------:R-:W-:Y:S01]  /*0560*/  @P6 VIADD R20, R24, 0xfffffff7 ;  /* 0xfffffff718146836 */ /* 0x000fe20000000000 */
[----:B------:R-:W-:Y:S02]  /*0570*/  P2R R25, PR, RZ, 0x20 ;  /* 0x00000020ff197803 */ /* 0x000fe40000000000 */
[----:B------:R-:W-:Y:S02]  /*0580*/  @P4 VIADD R29, R12, 0xfffffff7 ;  /* 0xfffffff70c1d4836 */ /* 0x000fe40000000000 */
[----:B0-----:R-:W-:-:S04]  /*0590*/  @P6 IADD3 R26, P1, PT, R20, R18, RZ ;  /* 0x00000012141a6210 */ /* 0x001fc80007f3e0ff */
[----:B------:R-:W-:Y:S01]  /*05a0*/  @P6 LEA.HI.X.SX32 R27, R20, R19, 0x1, P1 ;  /* 0x00000013141b6211 */ /* 0x000fe200008f0eff */
[----:B------:R-:W-:Y:S01]  /*05b0*/  @P5 VIADD R20, R13, 0xfffffff7 ;  /* 0xfffffff70d145836 */ /* 0x000fe20000000000 */
[----:B------:R-:W0:Y:S01]  /*05c0*/  @P5 LDC.64 R18, c[0x0][0x380] ;  /* 0x0000e000ff125b82 */ /* 0x000e220000000a00 */
[----:B------:R-:W-:-:S03]  /*05d0*/  ISETP.NE.AND P6, PT, R23, RZ, PT ;  /* 0x000000ff1700720c */ /* 0x000fc60003fc5270 */
[----:B0-----:R-:W-:-:S04]  /*05e0*/  @P5 IADD3 R18, P1, PT, R20, R18, RZ ;  /* 0x0000001214125210 */ /* 0x001fc80007f3e0ff */
[----:B------:R-:W-:Y:S02]  /*05f0*/  @P5 LEA.HI.X.SX32 R19, R20, R19, 0x1, P1 ;  /* 0x0000001314135211 */ /* 0x000fe400008f0eff */
[----:B------:R-:W0:Y:S01]  /*0600*/  @P4 LDC.64 R20, c[0x0][0x380] ;  /* 0x0000e000ff144b82 */ /* 0x000e220000000a00 */
[----:B------:R-:W-:Y:S02]  /*0610*/  ISETP.NE.AND P5, PT, R4, RZ, PT ;  /* 0x000000ff0400720c */ /* 0x000fe40003fa5270 */
[----:B0-----:R-:W-:-:S04]  /*0620*/  @P4 IADD3 R30, P1, PT, R29, R20, RZ ;  /* 0x000000141d1e4210 */ /* 0x001fc80007f3e0ff */
[----:B------:R-:W-:Y:S02]  /*0630*/  @P4 LEA.HI.X.SX32 R31, R29, R21, 0x1, P1 ;  /* 0x000000151d1f4211 */ /* 0x000fe400008f0eff */
[----:B------:R-:W0:Y:S01]  /*0640*/  @P3 LDC.64 R20, c[0x0][0x380] ;  /* 0x0000e000ff143b82 */ /* 0x000e220000000a00 */
[----:B------:R-:W-:-:S04]  /*0650*/  @P3 IADD3 R29, PT, PT, R11, -0x9, RZ ;  /* 0xfffffff70b1d3810 */ /* 0x000fc80007ffe0ff */
[----:B0-----:R-:W-:-:S04]  /*0660*/  @P3 IADD3 R32, P1, PT, R29, R20, RZ ;  /* 0x000000141d203210 */ /* 0x001fc80007f3e0ff */
[----:B------:R-:W-:Y:S01]  /*0670*/  @P3 LEA.HI.X.SX32 R33, R29, R21, 0x1, P1 ;  /* 0x000000151d213211 */ /* 0x000fe200008f0eff */
[----:B------:R-:W-:Y:S01]  /*0680*/  @P2 VIADD R29, R2, 0xfffffff7 ;  /* 0xfffffff7021d2836 */ /* 0x000fe20000000000 */
[----:B------:R-:W0:Y:S04]  /*0690*/  @P2 LDC.64 R20, c[0x0][0x380] ;  /* 0x0000e000ff142b82 */ /* 0x000e280000000a00 */
[----:B0-----:R-:W-:-:S04]  /*06a0*/  @P2 IADD3 R34, P1, PT, R29, R20, RZ ;  /* 0x000000141d222210 */ /* 0x001fc80007f3e0ff */
[----:B------:R-:W-:Y:S02]  /*06b0*/  @P2 LEA.HI.X.SX32 R35, R29, R21, 0x1, P1 ;  /* 0x000000151d232211 */ /* 0x000fe400008f0eff */
[----:B------:R-:W-:-:S13]  /*06c0*/  PLOP3.LUT P1, PT, P0, P6, PT, 0x80, 0x8 ;  /* 0x000000000008781c */ /* 0x000fda000072d070 */
[----:B------:R-:W0:Y:S01]  /*06d0*/  @P1 LDC.64 R20, c[0x0][0x380] ;  /* 0x0000e000ff141b82 */ /* 0x000e220000000a00 */
[----:B------:R-:W-:-:S05]  /*06e0*/  @P1 VIADD R29, R7, 0xfffffff7 ;  /* 0xfffffff7071d1836 */ /* 0x000fca0000000000 */
[----:B0-----:R-:W-:-:S04]  /*06f0*/  @P1 IADD3 R36, P6, PT, R29, R20, RZ ;  /* 0x000000141d241210 */ /* 0x001fc80007fde0ff */
[----:B------:R-:W-:Y:S02]  /*0700*/  @P1 LEA.HI.X.SX32 R37, R29, R21, 0x1, P6 ;  /* 0x000000151d251211 */ /* 0x000fe400030f0eff */
[----:B------:R-:W-:-:S13]  /*0710*/  ISETP.NE.AND P6, PT, R28, RZ, PT ;  /* 0x000000ff1c00720c */ /* 0x000fda0003fc5270 */
[----:B------:R-:W2:Y:S01]  /*0720*/  @P6 LDG.E.U8 R21, desc[UR6][R26.64] ;  /* 0x000000061a156981 */ /* 0x000ea2000c1e1100 */
[----:B------:R-:W-:-:S03]  /*0730*/  PLOP3.LUT P0, PT, P0, P5, PT, 0x80, 0x8 ;  /* 0x000000000008781c */ /* 0x000fc6000070b070 */
[----:B------:R-:W3:Y:S01]  /*0740*/  @P6 LDG.E.U8 R29, desc[UR6][R26.64+0x2] ;  /* 0x000002061a1d6981 */ /* 0x000ee2000c1e1100 */
[----:B--2---:R-:W-:-:S03]  /*0750*/  @P6 IMAD.IADD R0, R0, 0x1, R21 ;  /* 0x0000000100006824 */ /* 0x004fc600078e0215 */
[----:B------:R-:W2:Y:S06]  /*0760*/  @P6 LDG.E.U8 R21, desc[UR6][R26.64+0x1] ;  /* 0x000001061a156981 */ /* 0x000eac000c1e1100 */
[----:B------:R-:W-:Y:S01]  /*0770*/  @P0 IADD3 R28, PT, PT, R5, -0x9, RZ ;  /* 0xfffffff7051c0810 */ /* 0x000fe20007ffe0ff */
[----:B--2---:R-:W-:Y:S02]  /*0780*/  @P6 IMAD.IADD R10, R10, 0x1, R21 ;  /* 0x000000010a0a6824 */ /* 0x004fe400078e0215 */
[----:B------:R-:W0:Y:S02]  /*0790*/  @P0 LDC.64 R20, c[0x0][0x380] ;  /* 0x0000e000ff140b82 */ /* 0x000e240000000a00 */
[----:B0-----:R-:W-:-:S04]  /*07a0*/  @P0 IADD3 R20, P5, PT, R28, R20, RZ ;  /* 0x000000141c140210 */ /* 0x001fc80007fbe0ff */
[----:B------:R-:W-:Y:S02]  /*07b0*/  @P0 LEA.HI.X.SX32 R21, R28, R21, 0x1, P5 ;  /* 0x000000151c150211 */ /* 0x000fe400028f0eff */
[----:B------:R-:W-:-:S13]  /*07c0*/  ISETP.NE.AND P5, PT, R25, RZ, PT ;  /* 0x000000ff1900720c */ /* 0x000fda0003fa5270 */
[----:B------:R-:W2:Y:S04]  /*07d0*/  @P5 LDG.E.U8 R25, desc[UR6][R18.64] ;  /* 0x0000000612195981 */ /* 0x000ea8000c1e1100 */
[----:B------:R-:W4:Y:S01]  /*07e0*/  @P5 LDG.E.U8 R27, desc[UR6][R18.64+0x2] ;  /* 0x00000206121b5981 */ /* 0x000f22000c1e1100 */
[----:B--2---:R-:W-:-:S03]  /*07f0*/  @P5 IMAD.IADD R0, R0, 0x1, R25 ;  /* 0x0000000100005824 */ /* 0x004fc600078e0219 */
[----:B------:R-:W2:Y:S01]  /*0800*/  @P5 LDG.E.U8 R25, desc[UR6][R18.64+0x1] ;  /* 0x0000010612195981 */ /* 0x000ea2000c1e1100 */
[----:B---3--:R-:W-:-:S03]  /*0810*/  @P6 IMAD.IADD R8, R8, 0x1, R29 ;  /* 0x0000000108086824 */ /* 0x008fc600078e021d */
[----:B------:R-:W3:Y:S02]  /*0820*/  @P4 LDG.E.U8 R29, desc[UR6][R30.64+0x2] ;  /* 0x000002061e1d4981 */ /* 0x000ee4000c1e1100 */
[----:B----4-:R-:W-:Y:S02]  /*0830*/  @P5 IADD3 R8, PT, PT, R8, R27, RZ ;  /* 0x0000001b08085210 */ /* 0x010fe40007ffe0ff */
[----:B------:R-:W4:Y:S04]  /*0840*/  @P4 LDG.E.U8 R27, desc[UR6][R30.64+0x1] ;  /* 0x000001061e1b4981 */ /* 0x000f28000c1e1100 */
[----:B------:R-:W5:Y:S01]  /*0850*/  @P3 LDG.E.U8 R19, desc[UR6][R32.64] ;  /* 0x0000000620133981 */ /* 0x000f62000c1e1100 */
[----:B--2---:R-:W-:-:S03]  /*0860*/  @P5 IMAD.IADD R10, R10, 0x1, R25 ;  /* 0x000000010a0a5824 */ /* 0x004fc600078e0219 */
[----:B------:R-:W2:Y:S01]  /*0870*/  @P4 LDG.E.U8 R25, desc[UR6][R30.64] ;  /* 0x000000061e194981 */ /* 0x000ea2000c1e1100 */
[----:B----4-:R-:W-:-:S03]  /*0880*/  @P4 IMAD.IADD R10, R10, 0x1, R27 ;  /* 0x000000010a0a4824 */ /* 0x010fc600078e021b */
[----:B------:R-:W4:Y:S01]  /*0890*/  @P3 LDG.E.U8 R27, desc[UR6][R32.64+0x2] ;  /* 0x00000206201b3981 */ /* 0x000f22000c1e1100 */
[----:B--2---:R-:W-:-:S03]  /*08a0*/  @P4 IMAD.IADD R0, R0, 0x1, R25 ;  /* 0x0000000100004824 */ /* 0x004fc600078e0219 */
[----:B------:R-:W2:Y:S01]  /*08b0*/  @P3 LDG.E.U8 R25, desc[UR6][R32.64+0x1] ;  /* 0x0000010620193981 */ /* 0x000ea2000c1e1100 */
[----:B---3--:R-:W-:Y:S02]  /*08c0*/  @P4 IMAD.IADD R8, R8, 0x1, R29 ;  /* 0x0000000108084824 */ /* 0x008fe400078e021d */
[----:B-----5:R-:W-:Y:S02]  /*08d0*/  @P3 IMAD.IADD R0, R0, 0x1, R19 ;  /* 0x0000000100003824 */ /* 0x020fe400078e0213 */
[----:B------:R-:W3:Y:S01]  /*08e0*/  @P2 LDG.E.U8 R19, desc[UR6][R34.64] ;  /* 0x0000000622132981 */ /* 0x000ee2000c1e1100 */
[----:B----4-:R-:W-:-:S03]  /*08f0*/  @P3 IMAD.IADD R8, R8, 0x1, R27 ;  /* 0x0000000108083824 */ /* 0x010fc600078e021b */
[----:B------:R-:W4:Y:S01]  /*0900*/  @P2 LDG.E.U8 R27, desc[UR6][R34.64+0x2] ;  /* 0x00000206221b2981 */ /* 0x000f22000c1e1100 */
[----:B--2---:R-:W-:-:S03]  /*0910*/  @P3 IMAD.IADD R10, R10, 0x1, R25 ;  /* 0x000000010a0a3824 */ /* 0x004fc600078e0219 */
[----:B------:R-:W2:Y:S01]  /*0920*/  @P2 LDG.E.U8 R25, desc[UR6][R34.64+0x1] ;  /* 0x0000010622192981 */ /* 0x000ea2000c1e1100 */
[----:B---3--:R-:W-:-:S03]  /*0930*/  @P2 IADD3 R0, PT, PT, R0, R19, RZ ;  /* 0x0000001300002210 */ /* 0x008fc60007ffe0ff */
[----:B------:R-:W3:Y:S01]  /*0940*/  @P1 LDG.E.U8 R19, desc[UR6][R36.64] ;  /* 0x0000000624131981 */ /* 0x000ee2000c1e1100 */
[----:B----4-:R-:W-:-:S03]  /*0950*/  @P2 IMAD.IADD R8, R8, 0x1, R27 ;  /* 0x0000000108082824 */ /* 0x010fc600078e021b */
[----:B------:R-:W4:Y:S01]  /*0960*/  @P1 LDG.E.U8 R27, desc[UR6][R36.64+0x2] ;  /* 0x00000206241b1981 */ /* 0x000f22000c1e1100 */
[----:B--2---:R-:W-:-:S03]  /*0970*/  @P2 IMAD.IADD R10, R10, 0x1, R25 ;  /* 0x000000010a0a2824 */ /* 0x004fc600078e0219 */
[----:B------:R-:W2:Y:S01]  /*0980*/  @P1 LDG.E.U8 R25, desc[UR6][R36.64+0x1] ;  /* 0x0000010624191981 */ /* 0x000ea2000c1e1100 */
[----:B---3--:R-:W-:-:S03]  /*0990*/  @P1 IMAD.IADD R0, R0, 0x1, R19 ;  /* 0x0000000100001824 */ /* 0x008fc600078e0213 */
[----:B------:R-:W3:Y:S01]  /*09a0*/  @P0 LDG.E.U8 R19, desc[UR6][R20.64] ;  /* 0x0000000614130981 */ /* 0x000ee2000c1e1100 */
[----:B----4-:R-:W-:-:S03]  /*09b0*/  @P1 IMAD.IADD R8, R8, 0x1, R27 ;  /* 0x0000000108081824 */ /* 0x010fc600078e021b */
[----:B------:R-:W4:Y:S01]  /*09c0*/  @P0 LDG.E.U8 R27, desc[UR6][R20.64+0x2] ;  /* 0x00000206141b0981 */ /* 0x000f22000c1e1100 */
[----:B------:R-:W-:-:S04]  /*09d0*/  @P6 VIADD R9, R9, 0x1 ;  /* 0x0000000109096836 */ /* 0x000fc80000000000 */
[----:B------:R-:W-:Y:S01]  /*09e0*/  @P5 VIADD R9, R9, 0x1 ;  /* 0x0000000109095836 */ /* 0x000fe20000000000 */
[----:B--2---:R-:W-:Y:S02]  /*09f0*/  @P1 IADD3 R10, PT, PT, R10, R25, RZ ;  /* 0x000000190a0a1210 */ /* 0x004fe40007ffe0ff */
[----:B------:R-:W2:Y:S02]  /*0a00*/  @P0 LDG.E.U8 R25, desc[UR6][R20.64+0x1] ;  /* 0x0000010614190981 */ /* 0x000ea4000c1e1100 */
[----:B------:R-:W-:Y:S01]  /*0a10*/  @P4 IADD3 R9, PT, PT, R9, 0x1, RZ ;  /* 0x0000000109094810 */ /* 0x000fe20007ffe0ff */
[----:B------:R-:W-:-:S04]  /*0a20*/  UIADD3 UR5, UPT, UPT, UR5, 0x3, URZ ;  /* 0x0000000305057890 */ /* 0x000fc8000fffe0ff */
[----:B------:R-:W-:Y:S01]  /*0a30*/  @P3 VIADD R9, R9, 0x1 ;  /* 0x0000000109093836 */ /* 0x000fe20000000000 */
[----:B------:R-:W-:-:S03]  /*0a40*/  UISETP.NE.AND UP0, UPT, UR5, 0xc, UPT ;  /* 0x0000000c0500788c */ /* 0x000fc6000bf05270 */
[----:B------:R-:W-:-:S04]  /*0a50*/  @P2 VIADD R9, R9, 0x1 ;  /* 0x0000000109092836 */ /* 0x000fc80000000000 */
[----:B------:R-:W-:Y:S01]  /*0a60*/  @P1 VIADD R9, R9, 0x1 ;  /* 0x0000000109091836 */ /* 0x000fe20000000000 */
[----:B----4-:R-:W-:Y:S01]  /*0a70*/  @P0 IADD3 R8, PT, PT, R8, R27, RZ ;  /* 0x0000001b08080210 */ /* 0x010fe20007ffe0ff */
[----:B---3--:R-:W-:Y:S01]  /*0a80*/  @P0 IMAD.IADD R0, R0, 0x1, R19 ;  /* 0x0000000100000824 */ /* 0x008fe200078e0213 */
[----:B------:R-:W-:Y:S01]  /*0a90*/  IADD3 R11, PT, PT, R11, 0x3, RZ ;  /* 0x000000030b0b7810 */ /* 0x000fe20007ffe0ff */
[----:B------:R-:W-:Y:S02]  /*0aa0*/  @P0 VIADD R9, R9, 0x1 ;  /* 0x0000000109090836 */ /* 0x000fe40000000000 */
[----:B------:R-:W-:Y:S02]  /*0ab0*/  VIADD R24, R24, 0x3 ;  /* 0x0000000318187836 */ /* 0x000fe40000000000 */
[----:B------:R-:W-:Y:S02]  /*0ac0*/  VIADD R13, R13, 0x3 ;  /* 0x000000030d0d7836 */ /* 0x000fe40000000000 */
[----:B------:R-:W-:-:S02]  /*0ad0*/  VIADD R12, R12, 0x3 ;  /* 0x000000030c0c7836 */ /* 0x000fc40000000000 */
[----:B------:R-:W-:Y:S02]  /*0ae0*/  VIADD R2, R2, 0x3 ;  /* 0x0000000302027836 */ /* 0x000fe40000000000 */
[----:B------:R-:W-:Y:S02]  /*0af0*/  VIADD R7, R7, 0x3 ;  /* 0x0000000307077836 */ /* 0x000fe40000000000 */
[----:B------:R-:W-:Y:S01]  /*0b00*/  VIADD R5, R5, 0x3 ;  /* 0x0000000305057836 */ /* 0x000fe20000000000 */
[----:B------:R-:W-:Y:S01]  /*0b10*/  UIADD3 UR4, UPT, UPT, UR4, 0x1, URZ ;  /* 0x0000000104047890 */ /* 0x000fe2000fffe0ff */
[----:B--2---:R-:W-:Y:S01]  /*0b20*/  @P0 IMAD.IADD R10, R10, 0x1, R25 ;  /* 0x000000010a0a0824 */ /* 0x004fe200078e0219 */
[----:B------:R-:W-:Y:S10]  /*0b30*/  BRA.U UP0, `(.L_x_63) ;  /* 0xfffffff9004c7547 */ /* 0x000ff4000b83ffff */
[----:B------:R-:W0:Y:S01]  /*0b40*/  I2F.U32.RP R2, R9 ;  /* 0x0000000900027306 */ /* 0x000e220000209000 */
[----:B------:R-:W-:Y:S01]  /*0b50*/  IADD3 R7, PT, PT, RZ, -R9, RZ ;  /* 0x80000009ff077210 */ /* 0x000fe20007ffe0ff */
[----:B------:R-:W1:Y:S01]  /*0b60*/  LDCU.64 UR4, c[0x0][0x388] ;  /* 0x00007100ff0477ac */ /* 0x000e620008000a00 */
[----:B------:R-:W-:Y:S01]  /*0b70*/  IMAD R3, R3, 0x3, RZ ;  /* 0x0000000303037824 */ /* 0x000fe200078e02ff */
[----:B------:R-:W-:-:S04]  /*0b80*/  ISETP.NE.U32.AND P5, PT, R9, RZ, PT ;  /* 0x000000ff0900720c */ /* 0x000fc80003fa5070 */
[----:B------:R-:W-:Y:S01]  /*0b90*/  IADD3 R6, PT, PT, R3, 0x2, RZ ;  /* 0x0000000203067810 */ /* 0x000fe20007ffe0ff */
[----:B0-----:R-:W0:Y:S02]  /*0ba0*/  MUFU.RCP R2, R2 ;  /* 0x0000000200027308 */ /* 0x001e240000001000 */
[----:B0-----:R-:W-:-:S06]  /*0bb0*/  VIADD R4, R2, 0xffffffe ;  /* 0x0ffffffe02047836 */ /* 0x001fcc0000000000 */
[----:B------:R0:W2:Y:S02]  /*0bc0*/  F2I.FTZ.U32.TRUNC.NTZ R5, R4 ;  /* 0x0000000400057305 */ /* 0x0000a4000021f000 */
[----:B0-----:R-:W-:Y:S02]  /*0bd0*/  IMAD.MOV.U32 R4, RZ, RZ, RZ ;  /* 0x000000ffff047224 */ /* 0x001fe400078e00ff */
[----:B--2---:R-:W-:-:S04]  /*0be0*/  IMAD R7, R7, R5, RZ ;  /* 0x0000000507077224 */ /* 0x004fc800078e02ff */
[----:B------:R-:W-:-:S06]  /*0bf0*/  IMAD.HI.U32 R5, R5, R7, R4 ;  /* 0x0000000705057227 */ /* 0x000fcc00078e0004 */
[----:B------:R-:W-:-:S04]  /*0c00*/  IMAD.HI.U32 R7, R5, R0, RZ ;  /* 0x0000000005077227 */ /* 0x000fc800078e00ff */
[----:B------:R-:W-:-:S04]  /*0c10*/  IMAD.HI.U32 R11, R5, R10, RZ ;  /* 0x0000000a050b7227 */ /* 0x000fc800078e00ff */
[----:B------:R-:W-:-:S04]  /*0c20*/  IMAD.HI.U32 R13, R5, R8, RZ ;  /* 0x00000008050d7227 */ /* 0x000fc800078e00ff */
[----:B------:R-:W-:Y:S02]  /*0c30*/  IMAD.MOV R2, RZ, RZ, -R7 ;  /* 0x000000ffff027224 */ /* 0x000fe400078e0a07 */
[----:B------:R-:W-:Y:S02]  /*0c40*/  IMAD.MOV R5, RZ, RZ, -R11 ;  /* 0x000000ffff057224 */ /* 0x000fe400078e0a0b */
[----:B------:R-:W-:Y:S02]  /*0c50*/  IMAD.MOV R4, RZ, RZ, -R13 ;  /* 0x000000ffff047224 */ /* 0x000fe400078e0a0d */
[C---:B------:R-:W-:Y:S02]  /*0c60*/  IMAD R0, R9.reuse, R2, R0 ;  /* 0x0000000209007224 */ /* 0x040fe400078e0200 */
[C---:B------:R-:W-:Y:S02]  /*0c70*/  IMAD R10, R9.reuse, R5, R10 ;  /* 0x00000005090a7224 */ /* 0x040fe400078e020a */
[----:B------:R-:W-:Y:S01]  /*0c80*/  IMAD R8, R9, R4, R8 ;  /* 0x0000000409087224 */ /* 0x000fe200078e0208 */
[-C--:B------:R-:W-:Y:S01]  /*0c90*/  ISETP.GE.U32.AND P6, PT, R0, R9.reuse, PT ;  /* 0x000000090000720c */ /* 0x080fe20003fc6070 */
[----:B------:R-:W-:Y:S01]  /*0ca0*/  VIADD R4, R3, 0x1 ;  /* 0x0000000103047836 */ /* 0x000fe20000000000 */
[----:B------:R-:W-:-:S02]  /*0cb0*/  ISETP.GE.U32.AND P0, PT, R10, R9, PT ;  /* 0x000000090a00720c */ /* 0x000fc40003f06070 */
[----:B------:R-:W-:-:S09]  /*0cc0*/  ISETP.GE.U32.AND P1, PT, R8, R9, PT ;  /* 0x000000090800720c */ /* 0x000fd20003f26070 */
[----:B------:R-:W-:Y:S01]  /*0cd0*/  @P6 IADD3 R0, PT, PT, -R9, R0, RZ ;  /* 0x0000000009006210 */ /* 0x000fe20007ffe1ff */
[----:B------:R-:W-:Y:S01]  /*0ce0*/  @P6 VIADD R7, R7, 0x1 ;  /* 0x0000000107076836 */ /* 0x000fe20000000000 */
[----:B-1----:R-:W-:Y:S01]  /*0cf0*/  IADD3 R2, P6, PT, R3, UR4, RZ ;  /* 0x0000000403027c10 */ /* 0x002fe2000ffde0ff */
[--C-:B------:R-:W-:Y:S01]  /*0d00*/  @P0 IMAD.IADD R10, R10, 0x1, -R9.reuse ;  /* 0x000000010a0a0824 */ /* 0x100fe200078e0a09 */
[-C--:B------:R-:W-:Y:S01]  /*0d10*/  ISETP.GE.U32.AND P2, PT, R0, R9.reuse, PT ;  /* 0x000000090000720c */ /* 0x080fe20003f46070 */
[----:B------:R-:W-:Y:S01]  /*0d20*/  @P1 IMAD.IADD R8, R8, 0x1, -R9 ;  /* 0x0000000108081824 */ /* 0x000fe200078e0a09 */
[-C--:B------:R-:W-:Y:S01]  /*0d30*/  LOP3.LUT R0, RZ, R9.reuse, RZ, 0x33, !PT ;  /* 0x00000009ff007212 */ /* 0x080fe200078e33ff */
[----:B------:R-:W-:Y:S01]  /*0d40*/  @P0 VIADD R11, R11, 0x1 ;  /* 0x000000010b0b0836 */ /* 0x000fe20000000000 */
[-C--:B------:R-:W-:Y:S01]  /*0d50*/  ISETP.GE.U32.AND P3, PT, R10, R9.reuse, PT ;  /* 0x000000090a00720c */ /* 0x080fe20003f66070 */
[----:B------:R-:W-:Y:S01]  /*0d60*/  @P1 VIADD R13, R13, 0x1 ;  /* 0x000000010d0d1836 */ /* 0x000fe20000000000 */
[----:B------:R-:W-:Y:S01]  /*0d70*/  ISETP.GE.U32.AND P4, PT, R8, R9, PT ;  /* 0x000000090800720c */ /* 0x000fe20003f86070 */
[----:B------:R-:W-:Y:S01]  /*0d80*/  IMAD.X R3, RZ, RZ, UR5, P6 ;  /* 0x00000005ff037e24 */ /* 0x000fe2000b0e06ff */
[----:B------:R-:W-:-:S02]  /*0d90*/  IADD3 R4, P6, PT, R4, UR4, RZ ;  /* 0x0000000404047c10 */ /* 0x000fc4000ffde0ff */
[----:B------:R-:W-:Y:S02]  /*0da0*/  IADD3 R6, P0, PT, R6, UR4, RZ ;  /* 0x0000000406067c10 */ /* 0x000fe4000ff1e0ff */
[----:B------:R-:W-:Y:S01]  /*0db0*/  IADD3.X R5, PT, PT, RZ, UR5, RZ, P6, !PT ;  /* 0x00000005ff057c10 */ /* 0x000fe2000b7fe4ff */
[----:B------:R-:W-:-:S04]  /*0dc0*/  @P2 VIADD R7, R7, 0x1 ;  /* 0x0000000107072836 */ /* 0x000fc80000000000 */
[----:B------:R-:W-:Y:S01]  /*0dd0*/  @P3 VIADD R11, R11, 0x1 ;  /* 0x000000010b0b3836 */ /* 0x000fe20000000000 */
[C---:B------:R-:W-:Y:S01]  /*0de0*/  SEL R9, R0.reuse, R7, !P5 ;  /* 0x0000000700097207 */ /* 0x040fe20006800000 */
[----:B------:R-:W-:Y:S02]  /*0df0*/  @P4 VIADD R13, R13, 0x1 ;  /* 0x000000010d0d4836 */ /* 0x000fe40000000000 */
[----:B------:R-:W-:Y:S01]  /*0e00*/  IMAD.X R7, RZ, RZ, UR5, P0 ;  /* 0x00000005ff077e24 */ /* 0x000fe200080e06ff */
[C---:B------:R-:W-:Y:S01]  /*0e10*/  SEL R11, R0.reuse, R11, !P5 ;  /* 0x0000000b000b7207 */ /* 0x040fe20006800000 */
[----:B------:R-:W-:Y:S01]  /*0e20*/  STG.E.U8 desc[UR6][R2.64], R9 ;  /* 0x0000000902007986 */ /* 0x000fe2000c101106 */
[----:B------:R-:W-:-:S03]  /*0e30*/  SEL R13, R0, R13, !P5 ;  /* 0x0000000d000d7207 */ /* 0x000fc60006800000 */
[----:B------:R-:W-:Y:S04]  /*0e40*/  STG.E.U8 desc[UR6][R4.64], R11 ;  /* 0x0000000b04007986 */ /* 0x000fe8000c101106 */
[----:B------:R-:W-:Y:S01]  /*0e50*/  STG.E.U8 desc[UR6][R6.64], R13 ;  /* 0x0000000d06007986 */ /* 0x000fe2000c101106 */
[----:B------:R-:W-:Y:S05]  /*0e60*/  EXIT ;  /* 0x000000000000794d */ /* 0x000fea0003800000 */
.L_x_64:
        /* <DEDUP_REMOVED lines=9> */
.L_x_73:


//--------------------- .nv.shared.reserved.0     --------------------------
	.section	.nv.shared.reserved.0,"aw",@nobits
	.weak		__nv_reservedSMEM_offset_0_alias
	.size		__nv_reservedSMEM_offset_0_alias, 0, 64
	.other		__nv_reservedSMEM_offset_0_alias,@"STO_CUDA_RESERVED_SHARED STV_DEFAULT"
__nv_reservedSMEM_offset_0_alias:
	.zero		0
	.zero		64


//--------------------- .nv.constant0.NV12_to_RGB --------------------------
	.section	.nv.constant0.NV12_to_RGB,"a",@progbits
	.sectionflags	@""
	.align	4
.nv.constant0.NV12_to_RGB:
	.zero		932


//--------------------- .nv.constant0.draw_detections --------------------------
	.section	.nv.constant0.draw_detections,"a",@progbits
	.sectionflags	@""
	.align	4
.nv.constant0.draw_detections:
	.zero		956


//--------------------- .nv.constant0.resize_weighted --------------------------
	.section	.nv.constant0.resize_weighted,"a",@progbits
	.sectionflags	@""
	.align	4
.nv.constant0.resize_weighted:
	.zero		936


//--------------------- .nv.constant0.resize      --------------------------
	.section	.nv.constant0.resize,"a",@progbits
	.sectionflags	@""
	.align	4
.nv.constant0.resize:
	.zero		936


//--------------------- .nv.constant0.overlay     --------------------------
	.section	.nv.constant0.overlay,"a",@progbits
	.sectionflags	@""
	.align	4
.nv.constant0.overlay:
	.zero		932


//--------------------- .nv.constant0.blur        --------------------------
	.section	.nv.constant0.blur,"a",@progbits
	.sectionflags	@""
	.align	4
.nv.constant0.blur:
	.zero		920


//--------------------- SYMBOLS --------------------------

	.type		.nv.reservedSmem.offset0,@object
	.size		.nv.reservedSmem.offset0,0x4
